	.target	sm_100a

	.elftype	@"ET_EXEC"


//--------------------- .note.nv.tkinfo           --------------------------
	.section	.note.nv.tkinfo,"",@"SHT_NOTE"
	.sectionflags	@"SHF_NOTE_NV_TKINFO"
	.tkinfo
        /*0018*/ 	.word	0x00000002
        /*0030*/ 	.string	""
        /*0030*/ 	.string	"ptxas"
        /*0030*/ 	.string	"Cuda compilation tools, release 13.0, V13.0.88"
        /*0030*/ 	.string	"Build cuda_13.0.r13.0/compiler.36424714_0"
        /*0030*/ 	.string	"-arch sm_100a -m 64 "



//--------------------- .note.nv.cuinfo           --------------------------
	.section	.note.nv.cuinfo,"",@"SHT_NOTE"
	.sectionflags	@"SHF_NOTE_NV_CUINFO"
        /*0018*/ 	.short	0x0002
        /*001a*/ 	.short	0x0064
        /*001c*/ 	.short	0x0082
	.zero		2


//--------------------- .nv.info                  --------------------------
	.section	.nv.info,"",@"SHT_CUDA_INFO"
	.align	4


	//----- nvinfo : EIATTR_REGCOUNT
	.align		4
        /*0000*/ 	.byte	0x04, 0x2f
        /*0002*/ 	.short	(.L_19 - .L_18)
	.align		4
.L_18:
        /*0004*/ 	.word	index@(_ZN7cutlass13device_kernelINS_4gemm6kernel13GemmUniversalIN4cute5tupleIJiiiiEEENS1_10collective13CollectiveMmaINS1_35MainloopSm100TmaUmmaWarpSpecializedILi27ELi2ELi4ENS5_IJNS4_1CILi1EEESB_SB_EEEEENS5_IJNSA_ILi64EEESE_SE_EEEaNS5_IJSB_llEEEaSG_NS4_8TiledMMAINS4_8MMA_AtomIJNS4_15SM100_MMA_S8_SSIaaiLi64ELi64ELNS4_4UMMA5MajorE1ELSL_1ELNSK_8SaturateE0EEEEEENS4_6LayoutISC_NS5_IJNSA_ILi0EEESQ_SQ_EEEEENS5_IJNS4_10UnderscoreEST_ST_EEEEENS4_13SM90_TMA_LOADENS4_14ComposedLayoutINS4_7SwizzleILi2ELi4ELi3EEENS4_18smem_ptr_flag_bitsILi8EEENSP_INS5_IJSE_NSA_ILi8EEEEEENS5_IJSB_SE_EEEEEEEvNS4_8identityESW_S16_vS17_EENS_8epilogue10collective18CollectiveEpilogueINS19_23Sm100TmaWarpSpecializedILi1ELi1ELi32ELb0ELb0EEEJSF_NS5_IJNSP_ISE_SB_EES1E_EEEaNS5_IJlSB_lEEEaS1G_NS19_6fusion15FusionCallbacksIS1D_NS1H_17LinearCombinationIaiaiLNS_15FloatRoundStyleE2EEESF_S1F_JEEENS4_5SM1004TMEM4LOAD26SM100_TMEM_LOAD_16dp32b32xESW_NSX_ISZ_S11_NSP_INS5_IJS12_SE_EEENS5_IJSE_SB_EEEEEEENS4_39AutoVectorizingCopyWithAssumedAlignmentILi128EEENS4_14SM90_TMA_STOREES1U_S1W_S1W_EEEvvEEEEvNT_6ParamsE)
        /*0008*/ 	.word	0x0000007b


	//----- nvinfo : EIATTR_FRAME_SIZE
	.align		4
.L_19:
        /*000c*/ 	.byte	0x04, 0x11
        /*000e*/ 	.short	(.L_21 - .L_20)
	.align		4
.L_20:
        /*0010*/ 	.word	index@($__internal_2_$__cuda_sm10x_tcgen05_guardrail_trap_unallocated_columns_being_dealloced)
        /*0014*/ 	.word	0x00000000


	//----- nvinfo : EIATTR_FRAME_SIZE
	.align		4
.L_21:
        /*0018*/ 	.byte	0x04, 0x11
        /*001a*/ 	.short	(.L_23 - .L_22)
	.align		4
.L_22:
        /*001c*/ 	.word	index@($__internal_1_$__cuda_sm10x_tcgen05_guardrail_trap_phase_invalid_during_alloc)
        /*0020*/ 	.word	0x00000000


	//----- nvinfo : EIATTR_FRAME_SIZE
	.align		4
.L_23:
        /*0024*/ 	.byte	0x04, 0x11
        /*0026*/ 	.short	(.L_25 - .L_24)
	.align		4
.L_24:
        /*0028*/ 	.word	index@($__internal_0_$__cuda_sm10x_tcgen05_guardrail_trap_col_being_dealloced_not_returned_by_alloc)
        /*002c*/ 	.word	0x00000000


	//----- nvinfo : EIATTR_FRAME_SIZE
	.align		4
.L_25:
        /*0030*/ 	.byte	0x04, 0x11
        /*0032*/ 	.short	(.L_27 - .L_26)
	.align		4
.L_26:
        /*0034*/ 	.word	index@(_ZN7cutlass13device_kernelINS_4gemm6kernel13GemmUniversalIN4cute5tupleIJiiiiEEENS1_10collective13CollectiveMmaINS1_35MainloopSm100TmaUmmaWarpSpecializedILi27ELi2ELi4ENS5_IJNS4_1CILi1EEESB_SB_EEEEENS5_IJNSA_ILi64EEESE_SE_EEEaNS5_IJSB_llEEEaSG_NS4_8TiledMMAINS4_8MMA_AtomIJNS4_15SM100_MMA_S8_SSIaaiLi64ELi64ELNS4_4UMMA5MajorE1ELSL_1ELNSK_8SaturateE0EEEEEENS4_6LayoutISC_NS5_IJNSA_ILi0EEESQ_SQ_EEEEENS5_IJNS4_10UnderscoreEST_ST_EEEEENS4_13SM90_TMA_LOADENS4_14ComposedLayoutINS4_7SwizzleILi2ELi4ELi3EEENS4_18smem_ptr_flag_bitsILi8EEENSP_INS5_IJSE_NSA_ILi8EEEEEENS5_IJSB_SE_EEEEEEEvNS4_8identityESW_S16_vS17_EENS_8epilogue10collective18CollectiveEpilogueINS19_23Sm100TmaWarpSpecializedILi1ELi1ELi32ELb0ELb0EEEJSF_NS5_IJNSP_ISE_SB_EES1E_EEEaNS5_IJlSB_lEEEaS1G_NS19_6fusion15FusionCallbacksIS1D_NS1H_17LinearCombinationIaiaiLNS_15FloatRoundStyleE2EEESF_S1F_JEEENS4_5SM1004TMEM4LOAD26SM100_TMEM_LOAD_16dp32b32xESW_NSX_ISZ_S11_NSP_INS5_IJS12_SE_EEENS5_IJSE_SB_EEEEEEENS4_39AutoVectorizingCopyWithAssumedAlignmentILi128EEENS4_14SM90_TMA_STOREES1U_S1W_S1W_EEEvvEEEEvNT_6ParamsE)
        /*0038*/ 	.word	0x00000000


	//----- nvinfo : EIATTR_MIN_STACK_SIZE
	.align		4
.L_27:
        /*003c*/ 	.byte	0x04, 0x12
        /*003e*/ 	.short	(.L_29 - .L_28)
	.align		4
.L_28:
        /*0040*/ 	.word	index@(_ZN7cutlass13device_kernelINS_4gemm6kernel13GemmUniversalIN4cute5tupleIJiiiiEEENS1_10collective13CollectiveMmaINS1_35MainloopSm100TmaUmmaWarpSpecializedILi27ELi2ELi4ENS5_IJNS4_1CILi1EEESB_SB_EEEEENS5_IJNSA_ILi64EEESE_SE_EEEaNS5_IJSB_llEEEaSG_NS4_8TiledMMAINS4_8MMA_AtomIJNS4_15SM100_MMA_S8_SSIaaiLi64ELi64ELNS4_4UMMA5MajorE1ELSL_1ELNSK_8SaturateE0EEEEEENS4_6LayoutISC_NS5_IJNSA_ILi0EEESQ_SQ_EEEEENS5_IJNS4_10UnderscoreEST_ST_EEEEENS4_13SM90_TMA_LOADENS4_14ComposedLayoutINS4_7SwizzleILi2ELi4ELi3EEENS4_18smem_ptr_flag_bitsILi8EEENSP_INS5_IJSE_NSA_ILi8EEEEEENS5_IJSB_SE_EEEEEEEvNS4_8identityESW_S16_vS17_EENS_8epilogue10collective18CollectiveEpilogueINS19_23Sm100TmaWarpSpecializedILi1ELi1ELi32ELb0ELb0EEEJSF_NS5_IJNSP_ISE_SB_EES1E_EEEaNS5_IJlSB_lEEEaS1G_NS19_6fusion15FusionCallbacksIS1D_NS1H_17LinearCombinationIaiaiLNS_15FloatRoundStyleE2EEESF_S1F_JEEENS4_5SM1004TMEM4LOAD26SM100_TMEM_LOAD_16dp32b32xESW_NSX_ISZ_S11_NSP_INS5_IJS12_SE_EEENS5_IJSE_SB_EEEEEEENS4_39AutoVectorizingCopyWithAssumedAlignmentILi128EEENS4_14SM90_TMA_STOREES1U_S1W_S1W_EEEvvEEEEvNT_6ParamsE)
        /*0044*/ 	.word	0x00000000
.L_29:


//--------------------- .nv.compat                --------------------------
	.section	.nv.compat,"",@"SHT_CUDA_COMPAT_INFO"
	.align	4
        /*0000*/ 	.byte	0x02, 0x09, 0x01, 0x00, 0x02, 0x02, 0x03, 0x00, 0x02, 0x05, 0x06, 0x00, 0x03, 0x07, 0x01, 0x01
        /*0010*/ 	.byte	0x02, 0x03, 0x01, 0x00, 0x02, 0x06, 0x01, 0x00, 0x04, 0x0b, 0x08, 0x00, 0x01, 0x00, 0x00, 0x00
        /*0020*/ 	.byte	0x00, 0x00, 0x00, 0x00


//--------------------- .nv.info._ZN7cutlass13device_kernelINS_4gemm6kernel13GemmUniversalIN4cute5tupleIJiiiiEEENS1_10collective13CollectiveMmaINS1_35MainloopSm100TmaUmmaWarpSpecializedILi27ELi2ELi4ENS5_IJNS4_1CILi1EEESB_SB_EEEEENS5_IJNSA_ILi64EEESE_SE_EEEaNS5_IJSB_llEEEaSG_NS4_8TiledMMAINS4_8MMA_AtomIJNS4_15SM100_MMA_S8_SSIaaiLi64ELi64ELNS4_4UMMA5MajorE1ELSL_1ELNSK_8SaturateE0EEEEEENS4_6LayoutISC_NS5_IJNSA_ILi0EEESQ_SQ_EEEEENS5_IJNS4_10UnderscoreEST_ST_EEEEENS4_13SM90_TMA_LOADENS4_14ComposedLayoutINS4_7SwizzleILi2ELi4ELi3EEENS4_18smem_ptr_flag_bitsILi8EEENSP_INS5_IJSE_NSA_ILi8EEEEEENS5_IJSB_SE_EEEEEEEvNS4_8identityESW_S16_vS17_EENS_8epilogue10collective18CollectiveEpilogueINS19_23Sm100TmaWarpSpecializedILi1ELi1ELi32ELb0ELb0EEEJSF_NS5_IJNSP_ISE_SB_EES1E_EEEaNS5_IJlSB_lEEEaS1G_NS19_6fusion15FusionCallbacksIS1D_NS1H_17LinearCombinationIaiaiLNS_15FloatRoundStyleE2EEESF_S1F_JEEENS4_5SM1004TMEM4LOAD26SM100_TMEM_LOAD_16dp32b32xESW_NSX_ISZ_S11_NSP_INS5_IJS12_SE_EEENS5_IJSE_SB_EEEEEEENS4_39AutoVectorizingCopyWithAssumedAlignmentILi128EEENS4_14SM90_TMA_STOREES1U_S1W_S1W_EEEvvEEEEvNT_6ParamsE --------------------------
	.section	.nv.info._ZN7cutlass13device_kernelINS_4gemm6kernel13GemmUniversalIN4cute5tupleIJiiiiEEENS1_10collective13CollectiveMmaINS1_35MainloopSm100TmaUmmaWarpSpecializedILi27ELi2ELi4ENS5_IJNS4_1CILi1EEESB_SB_EEEEENS5_IJNSA_ILi64EEESE_SE_EEEaNS5_IJSB_llEEEaSG_NS4_8TiledMMAINS4_8MMA_AtomIJNS4_15SM100_MMA_S8_SSIaaiLi64ELi64ELNS4_4UMMA5MajorE1ELSL_1ELNSK_8SaturateE0EEEEEENS4_6LayoutISC_NS5_IJNSA_ILi0EEESQ_SQ_EEEEENS5_IJNS4_10UnderscoreEST_ST_EEEEENS4_13SM90_TMA_LOADENS4_14ComposedLayoutINS4_7SwizzleILi2ELi4ELi3EEENS4_18smem_ptr_flag_bitsILi8EEENSP_INS5_IJSE_NSA_ILi8EEEEEENS5_IJSB_SE_EEEEEEEvNS4_8identityESW_S16_vS17_EENS_8epilogue10collective18CollectiveEpilogueINS19_23Sm100TmaWarpSpecializedILi1ELi1ELi32ELb0ELb0EEEJSF_NS5_IJNSP_ISE_SB_EES1E_EEEaNS5_IJlSB_lEEEaS1G_NS19_6fusion15FusionCallbacksIS1D_NS1H_17LinearCombinationIaiaiLNS_15FloatRoundStyleE2EEESF_S1F_JEEENS4_5SM1004TMEM4LOAD26SM100_TMEM_LOAD_16dp32b32xESW_NSX_ISZ_S11_NSP_INS5_IJS12_SE_EEENS5_IJSE_SB_EEEEEEENS4_39AutoVectorizingCopyWithAssumedAlignmentILi128EEENS4_14SM90_TMA_STOREES1U_S1W_S1W_EEEvvEEEEvNT_6ParamsE,"",@"SHT_CUDA_INFO"
	.sectionflags	@""
	.align	4


	//----- nvinfo : EIATTR_CUDA_API_VERSION
	.align		4
        /*0000*/ 	.byte	0x04, 0x37
        /*0002*/ 	.short	(.L_31 - .L_30)
.L_30:
        /*0004*/ 	.word	0x00000082


	//----- nvinfo : EIATTR_KPARAM_INFO
	.align		4
.L_31:
        /*0008*/ 	.byte	0x04, 0x17
        /*000a*/ 	.short	(.L_33 - .L_32)
.L_32:
        /*000c*/ 	.word	0x00000000
        /*0010*/ 	.short	0x0000
        /*0012*/ 	.short	0x0000
        /*0014*/ 	.byte	0x00, 0xf0, 0x01, 0x20


	//----- nvinfo : EIATTR_AT_ENTRY_FRAGMENTS
	.align		4
.L_33:
        /*0018*/ 	.byte	0x04, 0x4f
        /*001a*/ 	.short	(.L_35 - .L_34)


	//   ....[0]....
.L_34:
        /*001c*/ 	.word	0x00000006


	//----- nvinfo : EIATTR_RESERVED_SMEM_USED
	.align		4
.L_35:
        /*0020*/ 	.byte	0x01, 0x41
	.zero		2


	//----- nvinfo : EIATTR_SPARSE_MMA_MASK
	.align		4
        /*0024*/ 	.byte	0x03, 0x50
        /*0026*/ 	.short	0x0000


	//----- nvinfo : EIATTR_TCGEN05_1CTA_USED
	.align		4
        /*0028*/ 	.byte	0x01, 0x51
	.zero		2


	//----- nvinfo : EIATTR_MAXREG_COUNT
	.align		4
        /*002c*/ 	.byte	0x03, 0x1b
        /*002e*/ 	.short	0x00ff


	//----- nvinfo : EIATTR_NUM_BARRIERS
	.align		4
        /*0030*/ 	.byte	0x02, 0x4c
        /*0032*/ 	.byte	0x07
	.zero		1


	//----- nvinfo : EIATTR_EXTERNS
	.align		4
        /*0034*/ 	.byte	0x04, 0x0f
        /*0036*/ 	.short	(.L_37 - .L_36)


	//   ....[0]....
	.align		4
.L_36:
        /*0038*/ 	.word	index@(__assertfail)


	//----- nvinfo : EIATTR_MERCURY_ISA_VERSION
	.align		4
.L_37:
        /*003c*/ 	.byte	0x03, 0x5f
        /*003e*/ 	.short	0x0101


	//----- nvinfo : EIATTR_INT_WARP_WIDE_INSTR_OFFSETS
	.align		4
        /*0040*/ 	.byte	0x04, 0x31
        /*0042*/ 	.short	(.L_39 - .L_38)


	//   ....[0]....
.L_38:
        /*0044*/ 	.word	0x00002070


	//   ....[1]....
        /*0048*/ 	.word	0x00004710


	//   ....[2]....
        /*004c*/ 	.word	0x00004730


	//   ....[3]....
        /*0050*/ 	.word	0x00004760


	//   ....[4]....
        /*0054*/ 	.word	0x00005170


	//   ....[5]....
        /*0058*/ 	.word	0x00005260


	//----- nvinfo : EIATTR_COOP_GROUP_MASK_REGIDS
	.align		4
.L_39:
        /*005c*/ 	.byte	0x04, 0x29
        /*005e*/ 	.short	(.L_41 - .L_40)


	//   ....[0]....
.L_40:
        /*0060*/ 	.word	0xffffffff


	//   ....[1]....
        /*0064*/ 	.word	0xffffffff


	//   ....[2]....
        /*0068*/ 	.word	0xffffffff


	//   ....[3]....
        /*006c*/ 	.word	0xffffffff


	//   ....[4]....
        /*0070*/ 	.word	0xffffffff


	//   ....[5]....
        /*0074*/ 	.word	0xffffffff


	//   ....[6]....
        /*0078*/ 	.word	0xffffffff


	//   ....[7]....
        /*007c*/ 	.word	0xffffffff


	//   ....[8]....
        /*0080*/ 	.word	0xffffffff


	//   ....[9]....
        /*0084*/ 	.word	0xffffffff


	//   ....[10]....
        /*0088*/ 	.word	0xffffffff


	//   ....[11]....
        /*008c*/ 	.word	0xffffffff


	//   ....[12]....
        /*0090*/ 	.word	0xffffffff


	//----- nvinfo : EIATTR_COOP_GROUP_INSTR_OFFSETS
	.align		4
.L_41:
        /*0094*/ 	.byte	0x04, 0x28
        /*0096*/ 	.short	(.L_43 - .L_42)


	//   ....[0]....
.L_42:
        /*0098*/ 	.word	0x00000090


	//   ....[1]....
        /*009c*/ 	.word	0x000004d0


	//   ....[2]....
        /*00a0*/ 	.word	0x00000950


	//   ....[3]....
        /*00a4*/ 	.word	0x00000a90


	//   ....[4]....
        /*00a8*/ 	.word	0x00000b90


	//   ....[5]....
        /*00ac*/ 	.word	0x00000d00


	//   ....[6]....
        /*00b0*/ 	.word	0x00000ea0


	//   ....[7]....
        /*00b4*/ 	.word	0x00001f50


	//   ....[8]....
        /*00b8*/ 	.word	0x00003a20


	//   ....[9]....
        /*00bc*/ 	.word	0x00003c30


	//   ....[10]....
        /*00c0*/ 	.word	0x00003c60


	//   ....[11]....
        /*00c4*/ 	.word	0x000045f0


	//   ....[12]....
        /*00c8*/ 	.word	0x00004820


	//----- nvinfo : EIATTR_VRC_CTA_INIT_COUNT
	.align		4
.L_43:
        /*00cc*/ 	.byte	0x02, 0x4a
        /*00ce*/ 	.byte	0x80
	.zero		1


	//----- nvinfo : EIATTR_SYSCALL_OFFSETS
	.align		4
        /*00d0*/ 	.byte	0x04, 0x46
        /*00d2*/ 	.short	(.L_45 - .L_44)


	//   ....[0]....
.L_44:
        /*00d4*/ 	.word	0x00005c80


	//   ....[1]....
        /*00d8*/ 	.word	0x00005dc0


	//   ....[2]....
        /*00dc*/ 	.word	0x00006520


	//----- nvinfo : EIATTR_MBARRIER_INSTR_OFFSETS
	.align		4
.L_45:
        /*00e0*/ 	.byte	0x04, 0x39
        /*00e2*/ 	.short	(.L_47 - .L_46)


	//   ....[0]....
.L_46:
        /*00e4*/ 	.word	0x000005d0
        /*00e8*/ 	.word	0x000000ff
        /*00ec*/ 	.word	0x00000000
        /*00f0*/ 	.short	0x0100
        /*00f2*/ 	.byte	0x05
	.zero		1


	//   ....[1]....
        /*00f4*/ 	.word	0x000005e0
        /*00f8*/ 	.word	0x000000ff
        /*00fc*/ 	.word	0x000000d8
        /*0100*/ 	.short	0x0100
        /*0102*/ 	.byte	0x05
	.zero		1


	//   ....[2]....
        /*0104*/ 	.word	0x000005f0
        /*0108*/ 	.word	0x000000ff
        /*010c*/ 	.word	0x00000008
        /*0110*/ 	.short	0x0100
        /*0112*/ 	.byte	0x05
	.zero		1


	//   ....[3]....
        /*0114*/ 	.word	0x00000600
        /*0118*/ 	.word	0x000000ff
        /*011c*/ 	.word	0x000000e0
        /*0120*/ 	.short	0x0100
        /*0122*/ 	.byte	0x05
	.zero		1


	//   ....[4]....
        /*0124*/ 	.word	0x00000610
        /*0128*/ 	.word	0x000000ff
        /*012c*/ 	.word	0x00000010
        /*0130*/ 	.short	0x0100
        /*0132*/ 	.byte	0x05
	.zero		1


	//   ....[5]....
        /*0134*/ 	.word	0x00000620
        /*0138*/ 	.word	0x000000ff
        /*013c*/ 	.word	0x000000e8
        /*0140*/ 	.short	0x0100
        /*0142*/ 	.byte	0x05
	.zero		1


	//   ....[6]....
        /*0144*/ 	.word	0x00000630
        /*0148*/ 	.word	0x000000ff
        /*014c*/ 	.word	0x00000018
        /*0150*/ 	.short	0x0100
        /*0152*/ 	.byte	0x05
	.zero		1


	//   ....[7]....
        /*0154*/ 	.word	0x00000640
        /*0158*/ 	.word	0x000000ff
        /*015c*/ 	.word	0x000000f0
        /*0160*/ 	.short	0x0100
        /*0162*/ 	.byte	0x05
	.zero		1


	//   ....[8]....
        /*0164*/ 	.word	0x00000650
        /*0168*/ 	.word	0x000000ff
        /*016c*/ 	.word	0x00000020
        /*0170*/ 	.short	0x0100
        /*0172*/ 	.byte	0x05
	.zero		1


	//   ....[9]....
        /*0174*/ 	.word	0x00000660
        /*0178*/ 	.word	0x000000ff
        /*017c*/ 	.word	0x000000f8
        /*0180*/ 	.short	0x0100
        /*0182*/ 	.byte	0x05
	.zero		1


	//   ....[10]....
        /*0184*/ 	.word	0x00000670
        /*0188*/ 	.word	0x000000ff
        /*018c*/ 	.word	0x00000028
        /*0190*/ 	.short	0x0100
        /*0192*/ 	.byte	0x05
	.zero		1


	//   ....[11]....
        /*0194*/ 	.word	0x00000680
        /*0198*/ 	.word	0x000000ff
        /*019c*/ 	.word	0x00000100
        /*01a0*/ 	.short	0x0100
        /*01a2*/ 	.byte	0x05
	.zero		1


	//   ....[12]....
        /*01a4*/ 	.word	0x00000690
        /*01a8*/ 	.word	0x000000ff
        /*01ac*/ 	.word	0x00000030
        /*01b0*/ 	.short	0x0100
        /*01b2*/ 	.byte	0x05
	.zero		1


	//   ....[13]....
        /*01b4*/ 	.word	0x000006a0
        /*01b8*/ 	.word	0x000000ff
        /*01bc*/ 	.word	0x00000108
        /*01c0*/ 	.short	0x0100
        /*01c2*/ 	.byte	0x05
	.zero		1


	//   ....[14]....
        /*01c4*/ 	.word	0x000006b0
        /*01c8*/ 	.word	0x000000ff
        /*01cc*/ 	.word	0x00000038
        /*01d0*/ 	.short	0x0100
        /*01d2*/ 	.byte	0x05
	.zero		1


	//   ....[15]....
        /*01d4*/ 	.word	0x000006c0
        /*01d8*/ 	.word	0x000000ff
        /*01dc*/ 	.word	0x00000110
        /*01e0*/ 	.short	0x0100
        /*01e2*/ 	.byte	0x05
	.zero		1


	//   ....[16]....
        /*01e4*/ 	.word	0x000006d0
        /*01e8*/ 	.word	0x000000ff
        /*01ec*/ 	.word	0x00000040
        /*01f0*/ 	.short	0x0100
        /*01f2*/ 	.byte	0x05
	.zero		1


	//   ....[17]....
        /*01f4*/ 	.word	0x000006e0
        /*01f8*/ 	.word	0x000000ff
        /*01fc*/ 	.word	0x00000118
        /*0200*/ 	.short	0x0100
        /*0202*/ 	.byte	0x05
	.zero		1


	//   ....[18]....
        /*0204*/ 	.word	0x000006f0
        /*0208*/ 	.word	0x000000ff
        /*020c*/ 	.word	0x00000048
        /*0210*/ 	.short	0x0100
        /*0212*/ 	.byte	0x05
	.zero		1


	//   ....[19]....
        /*0214*/ 	.word	0x00000700
        /*0218*/ 	.word	0x000000ff
        /*021c*/ 	.word	0x00000120
        /*0220*/ 	.short	0x0100
        /*0222*/ 	.byte	0x05
	.zero		1


	//   ....[20]....
        /*0224*/ 	.word	0x00000710
        /*0228*/ 	.word	0x000000ff
        /*022c*/ 	.word	0x00000050
        /*0230*/ 	.short	0x0100
        /*0232*/ 	.byte	0x05
	.zero		1


	//   ....[21]....
        /*0234*/ 	.word	0x00000720
        /*0238*/ 	.word	0x000000ff
        /*023c*/ 	.word	0x00000128
        /*0240*/ 	.short	0x0100
        /*0242*/ 	.byte	0x05
	.zero		1


	//   ....[22]....
        /*0244*/ 	.word	0x00000730
        /*0248*/ 	.word	0x000000ff
        /*024c*/ 	.word	0x00000058
        /*0250*/ 	.short	0x0100
        /*0252*/ 	.byte	0x05
	.zero		1


	//   ....[23]....
        /*0254*/ 	.word	0x00000740
        /*0258*/ 	.word	0x000000ff
        /*025c*/ 	.word	0x00000130
        /*0260*/ 	.short	0x0100
        /*0262*/ 	.byte	0x05
	.zero		1


	//   ....[24]....
        /*0264*/ 	.word	0x00000750
        /*0268*/ 	.word	0x000000ff
        /*026c*/ 	.word	0x00000060
        /*0270*/ 	.short	0x0100
        /*0272*/ 	.byte	0x05
	.zero		1


	//   ....[25]....
        /*0274*/ 	.word	0x00000760
        /*0278*/ 	.word	0x000000ff
        /*027c*/ 	.word	0x00000138
        /*0280*/ 	.short	0x0100
        /*0282*/ 	.byte	0x05
	.zero		1


	//   ....[26]....
        /*0284*/ 	.word	0x00000770
        /*0288*/ 	.word	0x000000ff
        /*028c*/ 	.word	0x00000068
        /*0290*/ 	.short	0x0100
        /*0292*/ 	.byte	0x05
	.zero		1


	//   ....[27]....
        /*0294*/ 	.word	0x00000780
        /*0298*/ 	.word	0x000000ff
        /*029c*/ 	.word	0x00000140
        /*02a0*/ 	.short	0x0100
        /*02a2*/ 	.byte	0x05
	.zero		1


	//   ....[28]....
        /*02a4*/ 	.word	0x00000790
        /*02a8*/ 	.word	0x000000ff
        /*02ac*/ 	.word	0x00000070
        /*02b0*/ 	.short	0x0100
        /*02b2*/ 	.byte	0x05
	.zero		1


	//   ....[29]....
        /*02b4*/ 	.word	0x000007a0
        /*02b8*/ 	.word	0x000000ff
        /*02bc*/ 	.word	0x00000148
        /*02c0*/ 	.short	0x0100
        /*02c2*/ 	.byte	0x05
	.zero		1


	//   ....[30]....
        /*02c4*/ 	.word	0x000007b0
        /*02c8*/ 	.word	0x000000ff
        /*02cc*/ 	.word	0x00000078
        /*02d0*/ 	.short	0x0100
        /*02d2*/ 	.byte	0x05
	.zero		1


	//   ....[31]....
        /*02d4*/ 	.word	0x000007c0
        /*02d8*/ 	.word	0x000000ff
        /*02dc*/ 	.word	0x00000150
        /*02e0*/ 	.short	0x0100
        /*02e2*/ 	.byte	0x05
	.zero		1


	//   ....[32]....
        /*02e4*/ 	.word	0x000007d0
        /*02e8*/ 	.word	0x000000ff
        /*02ec*/ 	.word	0x00000080
        /*02f0*/ 	.short	0x0100
        /*02f2*/ 	.byte	0x05
	.zero		1


	//   ....[33]....
        /*02f4*/ 	.word	0x000007e0
        /*02f8*/ 	.word	0x000000ff
        /*02fc*/ 	.word	0x00000158
        /*0300*/ 	.short	0x0100
        /*0302*/ 	.byte	0x05
	.zero		1


	//   ....[34]....
        /*0304*/ 	.word	0x000007f0
        /*0308*/ 	.word	0x000000ff
        /*030c*/ 	.word	0x00000088
        /*0310*/ 	.short	0x0100
        /*0312*/ 	.byte	0x05
	.zero		1


	//   ....[35]....
        /*0314*/ 	.word	0x00000800
        /*0318*/ 	.word	0x000000ff
        /*031c*/ 	.word	0x00000160
        /*0320*/ 	.short	0x0100
        /*0322*/ 	.byte	0x05
	.zero		1


	//   ....[36]....
        /*0324*/ 	.word	0x00000810
        /*0328*/ 	.word	0x000000ff
        /*032c*/ 	.word	0x00000090
        /*0330*/ 	.short	0x0100
        /*0332*/ 	.byte	0x05
	.zero		1


	//   ....[37]....
        /*0334*/ 	.word	0x00000820
        /*0338*/ 	.word	0x000000ff
        /*033c*/ 	.word	0x00000168
        /*0340*/ 	.short	0x0100
        /*0342*/ 	.byte	0x05
	.zero		1


	//   ....[38]....
        /*0344*/ 	.word	0x00000830
        /*0348*/ 	.word	0x000000ff
        /*034c*/ 	.word	0x00000098
        /*0350*/ 	.short	0x0100
        /*0352*/ 	.byte	0x05
	.zero		1


	//   ....[39]....
        /*0354*/ 	.word	0x00000840
        /*0358*/ 	.word	0x000000ff
        /*035c*/ 	.word	0x00000170
        /*0360*/ 	.short	0x0100
        /*0362*/ 	.byte	0x05
	.zero		1


	//   ....[40]....
        /*0364*/ 	.word	0x00000850
        /*0368*/ 	.word	0x000000ff
        /*036c*/ 	.word	0x000000a0
        /*0370*/ 	.short	0x0100
        /*0372*/ 	.byte	0x05
	.zero		1


	//   ....[41]....
        /*0374*/ 	.word	0x00000860
        /*0378*/ 	.word	0x000000ff
        /*037c*/ 	.word	0x00000178
        /*0380*/ 	.short	0x0100
        /*0382*/ 	.byte	0x05
	.zero		1


	//   ....[42]....
        /*0384*/ 	.word	0x00000870
        /*0388*/ 	.word	0x000000ff
        /*038c*/ 	.word	0x000000a8
        /*0390*/ 	.short	0x0100
        /*0392*/ 	.byte	0x05
	.zero		1


	//   ....[43]....
        /*0394*/ 	.word	0x00000880
        /*0398*/ 	.word	0x000000ff
        /*039c*/ 	.word	0x00000180
        /*03a0*/ 	.short	0x0100
        /*03a2*/ 	.byte	0x05
	.zero		1


	//   ....[44]....
        /*03a4*/ 	.word	0x00000890
        /*03a8*/ 	.word	0x000000ff
        /*03ac*/ 	.word	0x000000b0
        /*03b0*/ 	.short	0x0100
        /*03b2*/ 	.byte	0x05
	.zero		1


	//   ....[45]....
        /*03b4*/ 	.word	0x000008a0
        /*03b8*/ 	.word	0x000000ff
        /*03bc*/ 	.word	0x00000188
        /*03c0*/ 	.short	0x0100
        /*03c2*/ 	.byte	0x05
	.zero		1


	//   ....[46]....
        /*03c4*/ 	.word	0x000008b0
        /*03c8*/ 	.word	0x000000ff
        /*03cc*/ 	.word	0x000000b8
        /*03d0*/ 	.short	0x0100
        /*03d2*/ 	.byte	0x05
	.zero		1


	//   ....[47]....
        /*03d4*/ 	.word	0x000008c0
        /*03d8*/ 	.word	0x000000ff
        /*03dc*/ 	.word	0x00000190
        /*03e0*/ 	.short	0x0100
        /*03e2*/ 	.byte	0x05
	.zero		1


	//   ....[48]....
        /*03e4*/ 	.word	0x000008d0
        /*03e8*/ 	.word	0x000000ff
        /*03ec*/ 	.word	0x000000c0
        /*03f0*/ 	.short	0x0100
        /*03f2*/ 	.byte	0x05
	.zero		1


	//   ....[49]....
        /*03f4*/ 	.word	0x000008e0
        /*03f8*/ 	.word	0x000000ff
        /*03fc*/ 	.word	0x00000198
        /*0400*/ 	.short	0x0100
        /*0402*/ 	.byte	0x05
	.zero		1


	//   ....[50]....
        /*0404*/ 	.word	0x000008f0
        /*0408*/ 	.word	0x000000ff
        /*040c*/ 	.word	0x000000c8
        /*0410*/ 	.short	0x0100
        /*0412*/ 	.byte	0x05
	.zero		1


	//   ....[51]....
        /*0414*/ 	.word	0x00000900
        /*0418*/ 	.word	0x000000ff
        /*041c*/ 	.word	0x000001a0
        /*0420*/ 	.short	0x0100
        /*0422*/ 	.byte	0x05
	.zero		1


	//   ....[52]....
        /*0424*/ 	.word	0x00000910
        /*0428*/ 	.word	0x000000ff
        /*042c*/ 	.word	0x000000d0
        /*0430*/ 	.short	0x0100
        /*0432*/ 	.byte	0x05
	.zero		1


	//   ....[53]....
        /*0434*/ 	.word	0x00000920
        /*0438*/ 	.word	0x000000ff
        /*043c*/ 	.word	0x000001a8
        /*0440*/ 	.short	0x0100
        /*0442*/ 	.byte	0x05
	.zero		1


	//   ....[54]....
        /*0444*/ 	.word	0x00000a60
        /*0448*/ 	.word	0x000000ff
        /*044c*/ 	.word	0x000001b0
        /*0450*/ 	.short	0x0100
        /*0452*/ 	.byte	0x06
	.zero		1


	//   ....[55]....
        /*0454*/ 	.word	0x00000a70
        /*0458*/ 	.word	0x000000ff
        /*045c*/ 	.word	0x000001b8
        /*0460*/ 	.short	0x0100
        /*0462*/ 	.byte	0x06
	.zero		1


	//   ....[56]....
        /*0464*/ 	.word	0x00000b60
        /*0468*/ 	.word	0x000000ff
        /*046c*/ 	.word	0x000001c0
        /*0470*/ 	.short	0x0100
        /*0472*/ 	.byte	0x05
	.zero		1


	//   ....[57]....
        /*0474*/ 	.word	0x00000b70
        /*0478*/ 	.word	0x000000ff
        /*047c*/ 	.word	0x000001c8
        /*0480*/ 	.short	0x0100
        /*0482*/ 	.byte	0x05
	.zero		1


	//   ....[58]....
        /*0484*/ 	.word	0x00000cb0
        /*0488*/ 	.word	0x000000ff
        /*048c*/ 	.word	0x000001d0
        /*0490*/ 	.short	0x0100
        /*0492*/ 	.byte	0x05
	.zero		1


	//   ....[59]....
        /*0494*/ 	.word	0x00000cc0
        /*0498*/ 	.word	0x000000ff
        /*049c*/ 	.word	0x000001e0
        /*04a0*/ 	.short	0x0100
        /*04a2*/ 	.byte	0x05
	.zero		1


	//   ....[60]....
        /*04a4*/ 	.word	0x00000cd0
        /*04a8*/ 	.word	0x000000ff
        /*04ac*/ 	.word	0x000001d8
        /*04b0*/ 	.short	0x0100
        /*04b2*/ 	.byte	0x05
	.zero		1


	//   ....[61]....
        /*04b4*/ 	.word	0x00000ce0
        /*04b8*/ 	.word	0x000000ff
        /*04bc*/ 	.word	0x000001e8
        /*04c0*/ 	.short	0x0100
        /*04c2*/ 	.byte	0x05
	.zero		1


	//   ....[62]....
        /*04c4*/ 	.word	0x00000e10
        /*04c8*/ 	.word	0x000000ff
        /*04cc*/ 	.word	0x000001f0
        /*04d0*/ 	.short	0x0100
        /*04d2*/ 	.byte	0x06
	.zero		1


	//   ....[63]....
        /*04d4*/ 	.word	0x00000e20
        /*04d8*/ 	.word	0x000000ff
        /*04dc*/ 	.word	0x00000210
        /*04e0*/ 	.short	0x0100
        /*04e2*/ 	.byte	0x06
	.zero		1


	//   ....[64]....
        /*04e4*/ 	.word	0x00000e30
        /*04e8*/ 	.word	0x000000ff
        /*04ec*/ 	.word	0x000001f8
        /*04f0*/ 	.short	0x0100
        /*04f2*/ 	.byte	0x06
	.zero		1


	//   ....[65]....
        /*04f4*/ 	.word	0x00000e40
        /*04f8*/ 	.word	0x000000ff
        /*04fc*/ 	.word	0x00000218
        /*0500*/ 	.short	0x0100
        /*0502*/ 	.byte	0x06
	.zero		1


	//   ....[66]....
        /*0504*/ 	.word	0x00000e50
        /*0508*/ 	.word	0x000000ff
        /*050c*/ 	.word	0x00000200
        /*0510*/ 	.short	0x0100
        /*0512*/ 	.byte	0x06
	.zero		1


	//   ....[67]....
        /*0514*/ 	.word	0x00000e60
        /*0518*/ 	.word	0x000000ff
        /*051c*/ 	.word	0x00000220
        /*0520*/ 	.short	0x0100
        /*0522*/ 	.byte	0x06
	.zero		1


	//   ....[68]....
        /*0524*/ 	.word	0x00000e70
        /*0528*/ 	.word	0x000000ff
        /*052c*/ 	.word	0x00000208
        /*0530*/ 	.short	0x0100
        /*0532*/ 	.byte	0x06
	.zero		1


	//   ....[69]....
        /*0534*/ 	.word	0x00000e80
        /*0538*/ 	.word	0x000000ff
        /*053c*/ 	.word	0x00000228
        /*0540*/ 	.short	0x0100
        /*0542*/ 	.byte	0x06
	.zero		1


	//   ....[70]....
        /*0544*/ 	.word	0x00000f70
        /*0548*/ 	.word	0x000000ff
        /*054c*/ 	.word	0x00000230
        /*0550*/ 	.short	0x0100
        /*0552*/ 	.byte	0x05
	.zero		1


	//   ....[71]....
        /*0554*/ 	.word	0x00000f80
        /*0558*/ 	.word	0x000000ff
        /*055c*/ 	.word	0x00000240
        /*0560*/ 	.short	0x0100
        /*0562*/ 	.byte	0x05
	.zero		1


	//   ....[72]....
        /*0564*/ 	.word	0x00000f90
        /*0568*/ 	.word	0x000000ff
        /*056c*/ 	.word	0x00000238
        /*0570*/ 	.short	0x0100
        /*0572*/ 	.byte	0x05
	.zero		1


	//   ....[73]....
        /*0574*/ 	.word	0x00000fa0
        /*0578*/ 	.word	0x000000ff
        /*057c*/ 	.word	0x00000248
        /*0580*/ 	.short	0x0100
        /*0582*/ 	.byte	0x05
	.zero		1


	//   ....[74]....
        /*0584*/ 	.word	0x00001870
        /*0588*/ 	.word	0x00000003
        /*058c*/ 	.word	0x00000240
        /*0590*/ 	.short	0x010a
        /*0592*/ 	.byte	0xff
	.zero		1


	//   ....[75]....
        /*0594*/ 	.word	0x000018a0
        /*0598*/ 	.word	0x00000003
        /*059c*/ 	.word	0x00000230
        /*05a0*/ 	.short	0x0101
        /*05a2*/ 	.byte	0xff
	.zero		1


	//   ....[76]....
        /*05a4*/ 	.word	0x00001970
        /*05a8*/ 	.word	0x000000ff
        /*05ac*/ 	.word	0x000000d8
        /*05b0*/ 	.short	0x010a
        /*05b2*/ 	.byte	0x08
	.zero		1


	//   ....[77]....
        /*05b4*/ 	.word	0x00001a10
        /*05b8*/ 	.word	0x000000ff
        /*05bc*/ 	.word	0x000000d8
        /*05c0*/ 	.short	0x010a
        /*05c2*/ 	.byte	0x21
	.zero		1


	//   ....[78]....
        /*05c4*/ 	.word	0x00001b70
        /*05c8*/ 	.word	0x000000ff
        /*05cc*/ 	.word	0x000000d8
        /*05d0*/ 	.short	0x010a
        /*05d2*/ 	.byte	0x08
	.zero		1


	//   ....[79]....
        /*05d4*/ 	.word	0x00001c60
        /*05d8*/ 	.word	0x000000ff
        /*05dc*/ 	.word	0x000001c8
        /*05e0*/ 	.short	0x0101
        /*05e2*/ 	.byte	0x04
	.zero		1


	//   ....[80]....
        /*05e4*/ 	.word	0x00001c80
        /*05e8*/ 	.word	0x000000ff
        /*05ec*/ 	.word	0x000000d8
        /*05f0*/ 	.short	0x010a
        /*05f2*/ 	.byte	0x08
	.zero		1


	//   ....[81]....
        /*05f4*/ 	.word	0x00001d00
        /*05f8*/ 	.word	0x000000ff
        /*05fc*/ 	.word	0x000000d8
        /*0600*/ 	.short	0x010a
        /*0602*/ 	.byte	0x11
	.zero		1


	//   ....[82]....
        /*0604*/ 	.word	0x00001e60
        /*0608*/ 	.word	0x000000ff
        /*060c*/ 	.word	0x000000d8
        /*0610*/ 	.short	0x010a
        /*0612*/ 	.byte	0x08
	.zero		1


	//   ....[83]....
        /*0614*/ 	.word	0x00001f80
        /*0618*/ 	.word	0x00000002
        /*061c*/ 	.word	0x000001d0
        /*0620*/ 	.short	0x010a
        /*0622*/ 	.byte	0xff
	.zero		1


	//   ....[84]....
        /*0624*/ 	.word	0x00002040
        /*0628*/ 	.word	0x00000002
        /*062c*/ 	.word	0x00000000
        /*0630*/ 	.short	0x0101
        /*0632*/ 	.byte	0xff
	.zero		1


	//   ....[85]....
        /*0634*/ 	.word	0x000025a0
        /*0638*/ 	.word	0x000000ff
        /*063c*/ 	.word	0x00000000
        /*0640*/ 	.short	0x010a
        /*0642*/ 	.byte	0x05
	.zero		1


	//   ....[86]....
        /*0644*/ 	.word	0x00002630
        /*0648*/ 	.word	0x000000ff
        /*064c*/ 	.word	0x00000000
        /*0650*/ 	.short	0x010a
        /*0652*/ 	.byte	0x05
	.zero		1


	//   ....[87]....
        /*0654*/ 	.word	0x000026c0
        /*0658*/ 	.word	0x000000ff
        /*065c*/ 	.word	0x00000000
        /*0660*/ 	.short	0x010a
        /*0662*/ 	.byte	0x05
	.zero		1


	//   ....[88]....
        /*0664*/ 	.word	0x00002750
        /*0668*/ 	.word	0x000000ff
        /*066c*/ 	.word	0x00000000
        /*0670*/ 	.short	0x010a
        /*0672*/ 	.byte	0x05
	.zero		1


	//   ....[89]....
        /*0674*/ 	.word	0x000027e0
        /*0678*/ 	.word	0x000000ff
        /*067c*/ 	.word	0x00000000
        /*0680*/ 	.short	0x010a
        /*0682*/ 	.byte	0x05
	.zero		1


	//   ....[90]....
        /*0684*/ 	.word	0x00002870
        /*0688*/ 	.word	0x000000ff
        /*068c*/ 	.word	0x00000000
        /*0690*/ 	.short	0x010a
        /*0692*/ 	.byte	0x05
	.zero		1


	//   ....[91]....
        /*0694*/ 	.word	0x00002900
        /*0698*/ 	.word	0x000000ff
        /*069c*/ 	.word	0x00000000
        /*06a0*/ 	.short	0x010a
        /*06a2*/ 	.byte	0x05
	.zero		1


	//   ....[92]....
        /*06a4*/ 	.word	0x00002990
        /*06a8*/ 	.word	0x000000ff
        /*06ac*/ 	.word	0x00000000
        /*06b0*/ 	.short	0x010a
        /*06b2*/ 	.byte	0x05
	.zero		1


	//   ....[93]....
        /*06b4*/ 	.word	0x00002a20
        /*06b8*/ 	.word	0x000000ff
        /*06bc*/ 	.word	0x00000000
        /*06c0*/ 	.short	0x010a
        /*06c2*/ 	.byte	0x05
	.zero		1


	//   ....[94]....
        /*06c4*/ 	.word	0x00002ab0
        /*06c8*/ 	.word	0x000000ff
        /*06cc*/ 	.word	0x00000000
        /*06d0*/ 	.short	0x010a
        /*06d2*/ 	.byte	0x05
	.zero		1


	//   ....[95]....
        /*06d4*/ 	.word	0x00002b40
        /*06d8*/ 	.word	0x000000ff
        /*06dc*/ 	.word	0x00000000
        /*06e0*/ 	.short	0x010a
        /*06e2*/ 	.byte	0x05
	.zero		1


	//   ....[96]....
        /*06e4*/ 	.word	0x00002bd0
        /*06e8*/ 	.word	0x000000ff
        /*06ec*/ 	.word	0x00000000
        /*06f0*/ 	.short	0x010a
        /*06f2*/ 	.byte	0x05
	.zero		1


	//   ....[97]....
        /*06f4*/ 	.word	0x00002c60
        /*06f8*/ 	.word	0x000000ff
        /*06fc*/ 	.word	0x00000000
        /*0700*/ 	.short	0x010a
        /*0702*/ 	.byte	0x05
	.zero		1


	//   ....[98]....
        /*0704*/ 	.word	0x00002cf0
        /*0708*/ 	.word	0x000000ff
        /*070c*/ 	.word	0x00000000
        /*0710*/ 	.short	0x010a
        /*0712*/ 	.byte	0x05
	.zero		1


	//   ....[99]....
        /*0714*/ 	.word	0x00002d80
        /*0718*/ 	.word	0x000000ff
        /*071c*/ 	.word	0x00000000
        /*0720*/ 	.short	0x010a
        /*0722*/ 	.byte	0x05
	.zero		1


	//   ....[100]....
        /*0724*/ 	.word	0x00002e10
        /*0728*/ 	.word	0x000000ff
        /*072c*/ 	.word	0x00000000
        /*0730*/ 	.short	0x010a
        /*0732*/ 	.byte	0x05
	.zero		1


	//   ....[101]....
        /*0734*/ 	.word	0x00002ea0
        /*0738*/ 	.word	0x000000ff
        /*073c*/ 	.word	0x00000000
        /*0740*/ 	.short	0x010a
        /*0742*/ 	.byte	0x05
	.zero		1


	//   ....[102]....
        /*0744*/ 	.word	0x00002f30
        /*0748*/ 	.word	0x000000ff
        /*074c*/ 	.word	0x00000000
        /*0750*/ 	.short	0x010a
        /*0752*/ 	.byte	0x05
	.zero		1


	//   ....[103]....
        /*0754*/ 	.word	0x00002fc0
        /*0758*/ 	.word	0x000000ff
        /*075c*/ 	.word	0x00000000
        /*0760*/ 	.short	0x010a
        /*0762*/ 	.byte	0x05
	.zero		1


	//   ....[104]....
        /*0764*/ 	.word	0x00003050
        /*0768*/ 	.word	0x000000ff
        /*076c*/ 	.word	0x00000000
        /*0770*/ 	.short	0x010a
        /*0772*/ 	.byte	0x05
	.zero		1


	//   ....[105]....
        /*0774*/ 	.word	0x000030e0
        /*0778*/ 	.word	0x000000ff
        /*077c*/ 	.word	0x00000000
        /*0780*/ 	.short	0x010a
        /*0782*/ 	.byte	0x05
	.zero		1


	//   ....[106]....
        /*0784*/ 	.word	0x00003170
        /*0788*/ 	.word	0x000000ff
        /*078c*/ 	.word	0x00000000
        /*0790*/ 	.short	0x010a
        /*0792*/ 	.byte	0x05
	.zero		1


	//   ....[107]....
        /*0794*/ 	.word	0x00003200
        /*0798*/ 	.word	0x000000ff
        /*079c*/ 	.word	0x00000000
        /*07a0*/ 	.short	0x010a
        /*07a2*/ 	.byte	0x05
	.zero		1


	//   ....[108]....
        /*07a4*/ 	.word	0x00003290
        /*07a8*/ 	.word	0x000000ff
        /*07ac*/ 	.word	0x00000000
        /*07b0*/ 	.short	0x010a
        /*07b2*/ 	.byte	0x05
	.zero		1


	//   ....[109]....
        /*07b4*/ 	.word	0x00003320
        /*07b8*/ 	.word	0x000000ff
        /*07bc*/ 	.word	0x00000000
        /*07c0*/ 	.short	0x010a
        /*07c2*/ 	.byte	0x05
	.zero		1


	//   ....[110]....
        /*07c4*/ 	.word	0x000033b0
        /*07c8*/ 	.word	0x000000ff
        /*07cc*/ 	.word	0x00000000
        /*07d0*/ 	.short	0x010a
        /*07d2*/ 	.byte	0x05
	.zero		1


	//   ....[111]....
        /*07d4*/ 	.word	0x00003450
        /*07d8*/ 	.word	0x00000000
        /*07dc*/ 	.word	0x00000000
        /*07e0*/ 	.short	0x010a
        /*07e2*/ 	.byte	0xff
	.zero		1


	//   ....[112]....
        /*07e4*/ 	.word	0x00003570
        /*07e8*/ 	.word	0x00000000
        /*07ec*/ 	.word	0x00000230
        /*07f0*/ 	.short	0x010a
        /*07f2*/ 	.byte	0xff
	.zero		1


	//   ....[113]....
        /*07f4*/ 	.word	0x000035d0
        /*07f8*/ 	.word	0x00000004
        /*07fc*/ 	.word	0x00000000
        /*0800*/ 	.short	0x0101
        /*0802*/ 	.byte	0xff
	.zero		1


	//   ....[114]....
        /*0804*/ 	.word	0x000035f0
        /*0808*/ 	.word	0x000000ff
        /*080c*/ 	.word	0x000001e0
        /*0810*/ 	.short	0x010a
        /*0812*/ 	.byte	0x05
	.zero		1


	//   ....[115]....
        /*0814*/ 	.word	0x00003710
        /*0818*/ 	.word	0x00000000
        /*081c*/ 	.word	0x000001d0
        /*0820*/ 	.short	0x010a
        /*0822*/ 	.byte	0xff
	.zero		1


	//   ....[116]....
        /*0824*/ 	.word	0x00003820
        /*0828*/ 	.word	0x00000000
        /*082c*/ 	.word	0x00000000
        /*0830*/ 	.short	0x0101
        /*0832*/ 	.byte	0xff
	.zero		1


	//   ....[117]....
        /*0834*/ 	.word	0x000038b0
        /*0838*/ 	.word	0x000000ff
        /*083c*/ 	.word	0x000001e0
        /*0840*/ 	.short	0x0106
        /*0842*/ 	.byte	0x05
	.zero		1


	//   ....[118]....
        /*0844*/ 	.word	0x000038d0
        /*0848*/ 	.word	0x000000ff
        /*084c*/ 	.word	0x000001e0
        /*0850*/ 	.short	0x010a
        /*0852*/ 	.byte	0x05
	.zero		1


	//   ....[119]....
        /*0854*/ 	.word	0x00003960
        /*0858*/ 	.word	0x000000ff
        /*085c*/ 	.word	0x000001e0
        /*0860*/ 	.short	0x0106
        /*0862*/ 	.byte	0x04
	.zero		1


	//   ....[120]....
        /*0864*/ 	.word	0x000039a0
        /*0868*/ 	.word	0x00000000
        /*086c*/ 	.word	0x000001e0
        /*0870*/ 	.short	0x010a
        /*0872*/ 	.byte	0xff
	.zero		1


	//   ....[121]....
        /*0874*/ 	.word	0x00003e80
        /*0878*/ 	.word	0x00000000
        /*087c*/ 	.word	0x000001d0
        /*0880*/ 	.short	0x010a
        /*0882*/ 	.byte	0xff
	.zero		1


	//   ....[122]....
        /*0884*/ 	.word	0x00003f80
        /*0888*/ 	.word	0x00000003
        /*088c*/ 	.word	0x00000000
        /*0890*/ 	.short	0x0101
        /*0892*/ 	.byte	0xff
	.zero		1


	//   ....[123]....
        /*0894*/ 	.word	0x00003f90
        /*0898*/ 	.word	0x000000ff
        /*089c*/ 	.word	0x00000000
        /*08a0*/ 	.short	0x010a
        /*08a2*/ 	.byte	0x04
	.zero		1


	//   ....[124]....
        /*08a4*/ 	.word	0x00004010
        /*08a8*/ 	.word	0x000000ff
        /*08ac*/ 	.word	0x00000210
        /*08b0*/ 	.short	0x010a
        /*08b2*/ 	.byte	0x08
	.zero		1


	//   ....[125]....
        /*08b4*/ 	.word	0x000040f0
        /*08b8*/ 	.word	0x000000ff
        /*08bc*/ 	.word	0x00000000
        /*08c0*/ 	.short	0x010a
        /*08c2*/ 	.byte	0x07
	.zero		1


	//   ....[126]....
        /*08c4*/ 	.word	0x00004230
        /*08c8*/ 	.word	0x000000ff
        /*08cc*/ 	.word	0x00000000
        /*08d0*/ 	.short	0x010a
        /*08d2*/ 	.byte	0x04
	.zero		1


	//   ....[127]....
        /*08d4*/ 	.word	0x00004420
        /*08d8*/ 	.word	0x000000ff
        /*08dc*/ 	.word	0x00000000
        /*08e0*/ 	.short	0x010a
        /*08e2*/ 	.byte	0x05
	.zero		1


	//   ....[128]....
        /*08e4*/ 	.word	0x000044b0
        /*08e8*/ 	.word	0x000000ff
        /*08ec*/ 	.word	0x00000000
        /*08f0*/ 	.short	0x010a
        /*08f2*/ 	.byte	0x05
	.zero		1


	//   ....[129]....
        /*08f4*/ 	.word	0x00004540
        /*08f8*/ 	.word	0x000000ff
        /*08fc*/ 	.word	0x00000000
        /*0900*/ 	.short	0x010a
        /*0902*/ 	.byte	0x05
	.zero		1


	//   ....[130]....
        /*0904*/ 	.word	0x000045d0
        /*0908*/ 	.word	0x000000ff
        /*090c*/ 	.word	0x00000000
        /*0910*/ 	.short	0x010a
        /*0912*/ 	.byte	0x07
	.zero		1


	//   ....[131]....
        /*0914*/ 	.word	0x00004a10
        /*0918*/ 	.word	0x00000000
        /*091c*/ 	.word	0x000001d0
        /*0920*/ 	.short	0x010a
        /*0922*/ 	.byte	0xff
	.zero		1


	//   ....[132]....
        /*0924*/ 	.word	0x00004b00
        /*0928*/ 	.word	0x00000000
        /*092c*/ 	.word	0x00000000
        /*0930*/ 	.short	0x0101
        /*0932*/ 	.byte	0xff
	.zero		1


	//   ....[133]....
        /*0934*/ 	.word	0x00004e20
        /*0938*/ 	.word	0x000000ff
        /*093c*/ 	.word	0x000001c8
        /*0940*/ 	.short	0x010a
        /*0942*/ 	.byte	0x06
	.zero		1


	//   ....[134]....
        /*0944*/ 	.word	0x00004fa0
        /*0948*/ 	.word	0x000000ff
        /*094c*/ 	.word	0x000001b8
        /*0950*/ 	.short	0x010a
        /*0952*/ 	.byte	0x06
	.zero		1


	//   ....[135]....
        /*0954*/ 	.word	0x000052d0
        /*0958*/ 	.word	0x000000ff
        /*095c*/ 	.word	0x000001b0
        /*0960*/ 	.short	0x010b
        /*0962*/ 	.byte	0x06
	.zero		1


	//   ....[136]....
        /*0964*/ 	.word	0x000052f0
        /*0968*/ 	.word	0x000000ff
        /*096c*/ 	.word	0x00000000
        /*0970*/ 	.short	0x0101
        /*0972*/ 	.byte	0x25
	.zero		1


	//   ....[137]....
        /*0974*/ 	.word	0x00005330
        /*0978*/ 	.word	0x00000000
        /*097c*/ 	.word	0x000001b8
        /*0980*/ 	.short	0x010a
        /*0982*/ 	.byte	0xff
	.zero		1


	//   ....[138]....
        /*0984*/ 	.word	0x00005690
        /*0988*/ 	.word	0x00000000
        /*098c*/ 	.word	0x000001d0
        /*0990*/ 	.short	0x010a
        /*0992*/ 	.byte	0xff
	.zero		1


	//   ....[139]....
        /*0994*/ 	.word	0x000057a0
        /*0998*/ 	.word	0x00000000
        /*099c*/ 	.word	0x00000000
        /*09a0*/ 	.short	0x0101
        /*09a2*/ 	.byte	0xff
	.zero		1


	//   ....[140]....
        /*09a4*/ 	.word	0x00006150
        /*09a8*/ 	.word	0x000000ff
        /*09ac*/ 	.word	0x000001b0
        /*09b0*/ 	.short	0x010a
        /*09b2*/ 	.byte	0x2b
	.zero		1


	//   ....[141]....
        /*09b4*/ 	.word	0x00006170
        /*09b8*/ 	.word	0x0000005c
        /*09bc*/ 	.word	0x000001f0
        /*09c0*/ 	.short	0x010a
        /*09c2*/ 	.byte	0xff
	.zero		1


	//   ....[142]....
        /*09c4*/ 	.word	0x000062c0
        /*09c8*/ 	.word	0x000000ff
        /*09cc*/ 	.word	0x000001b0
        /*09d0*/ 	.short	0x010a
        /*09d2*/ 	.byte	0x2b
	.zero		1


	//   ....[143]....
        /*09d4*/ 	.word	0x000063a0
        /*09d8*/ 	.word	0x000000ff
        /*09dc*/ 	.word	0x00000000
        /*09e0*/ 	.short	0x0101
        /*09e2*/ 	.byte	0x04
	.zero		1


	//   ....[144]....
        /*09e4*/ 	.word	0x00006400
        /*09e8*/ 	.word	0x0000005c
        /*09ec*/ 	.word	0x000001f0
        /*09f0*/ 	.short	0x010a
        /*09f2*/ 	.byte	0xff
	.zero		1


	//   ....[145]....
        /*09f4*/ 	.word	0x00006760
        /*09f8*/ 	.word	0x000000ff
        /*09fc*/ 	.word	0x00000000
        /*0a00*/ 	.short	0x0101
        /*0a02*/ 	.byte	0x05
	.zero		1


	//   ....[146]....
        /*0a04*/ 	.word	0x000070d0
        /*0a08*/ 	.word	0x00000003
        /*0a0c*/ 	.word	0x00000240
        /*0a10*/ 	.short	0x010a
        /*0a12*/ 	.byte	0xff
	.zero		1


	//   ....[147]....
        /*0a14*/ 	.word	0x00007130
        /*0a18*/ 	.word	0x00000002
        /*0a1c*/ 	.word	0x000000d8
        /*0a20*/ 	.short	0x010a
        /*0a22*/ 	.byte	0xff
	.zero		1


	//   ....[148]....
        /*0a24*/ 	.word	0x00007190
        /*0a28*/ 	.word	0x00000002
        /*0a2c*/ 	.word	0x000000d8
        /*0a30*/ 	.short	0x010a
        /*0a32*/ 	.byte	0xff
	.zero		1


	//   ....[149]....
        /*0a34*/ 	.word	0x000071e0
        /*0a38*/ 	.word	0x00000002
        /*0a3c*/ 	.word	0x000001d0
        /*0a40*/ 	.short	0x010a
        /*0a42*/ 	.byte	0xff
	.zero		1


	//   ....[150]....
        /*0a44*/ 	.word	0x00007240
        /*0a48*/ 	.word	0x00000000
        /*0a4c*/ 	.word	0x00000000
        /*0a50*/ 	.short	0x010a
        /*0a52*/ 	.byte	0xff
	.zero		1


	//   ....[151]....
        /*0a54*/ 	.word	0x000072a0
        /*0a58*/ 	.word	0x00000000
        /*0a5c*/ 	.word	0x00000000
        /*0a60*/ 	.short	0x010a
        /*0a62*/ 	.byte	0xff
	.zero		1


	//   ....[152]....
        /*0a64*/ 	.word	0x00007300
        /*0a68*/ 	.word	0x00000000
        /*0a6c*/ 	.word	0x00000000
        /*0a70*/ 	.short	0x010a
        /*0a72*/ 	.byte	0xff
	.zero		1


	//   ....[153]....
        /*0a74*/ 	.word	0x00007360
        /*0a78*/ 	.word	0x00000000
        /*0a7c*/ 	.word	0x00000000
        /*0a80*/ 	.short	0x010a
        /*0a82*/ 	.byte	0xff
	.zero		1


	//   ....[154]....
        /*0a84*/ 	.word	0x000073c0
        /*0a88*/ 	.word	0x00000000
        /*0a8c*/ 	.word	0x00000000
        /*0a90*/ 	.short	0x010a
        /*0a92*/ 	.byte	0xff
	.zero		1


	//   ....[155]....
        /*0a94*/ 	.word	0x00007420
        /*0a98*/ 	.word	0x00000000
        /*0a9c*/ 	.word	0x00000000
        /*0aa0*/ 	.short	0x010a
        /*0aa2*/ 	.byte	0xff
	.zero		1


	//   ....[156]....
        /*0aa4*/ 	.word	0x00007480
        /*0aa8*/ 	.word	0x00000000
        /*0aac*/ 	.word	0x00000000
        /*0ab0*/ 	.short	0x010a
        /*0ab2*/ 	.byte	0xff
	.zero		1


	//   ....[157]....
        /*0ab4*/ 	.word	0x000074e0
        /*0ab8*/ 	.word	0x00000000
        /*0abc*/ 	.word	0x00000000
        /*0ac0*/ 	.short	0x010a
        /*0ac2*/ 	.byte	0xff
	.zero		1


	//   ....[158]....
        /*0ac4*/ 	.word	0x00007540
        /*0ac8*/ 	.word	0x00000000
        /*0acc*/ 	.word	0x00000000
        /*0ad0*/ 	.short	0x010a
        /*0ad2*/ 	.byte	0xff
	.zero		1


	//   ....[159]....
        /*0ad4*/ 	.word	0x000075a0
        /*0ad8*/ 	.word	0x00000000
        /*0adc*/ 	.word	0x00000000
        /*0ae0*/ 	.short	0x010a
        /*0ae2*/ 	.byte	0xff
	.zero		1


	//   ....[160]....
        /*0ae4*/ 	.word	0x00007600
        /*0ae8*/ 	.word	0x00000000
        /*0aec*/ 	.word	0x00000000
        /*0af0*/ 	.short	0x010a
        /*0af2*/ 	.byte	0xff
	.zero		1


	//   ....[161]....
        /*0af4*/ 	.word	0x00007660
        /*0af8*/ 	.word	0x00000000
        /*0afc*/ 	.word	0x00000000
        /*0b00*/ 	.short	0x010a
        /*0b02*/ 	.byte	0xff
	.zero		1


	//   ....[162]....
        /*0b04*/ 	.word	0x000076c0
        /*0b08*/ 	.word	0x00000000
        /*0b0c*/ 	.word	0x00000000
        /*0b10*/ 	.short	0x010a
        /*0b12*/ 	.byte	0xff
	.zero		1


	//   ....[163]....
        /*0b14*/ 	.word	0x00007720
        /*0b18*/ 	.word	0x00000000
        /*0b1c*/ 	.word	0x00000000
        /*0b20*/ 	.short	0x010a
        /*0b22*/ 	.byte	0xff
	.zero		1


	//   ....[164]....
        /*0b24*/ 	.word	0x00007780
        /*0b28*/ 	.word	0x00000000
        /*0b2c*/ 	.word	0x00000000
        /*0b30*/ 	.short	0x010a
        /*0b32*/ 	.byte	0xff
	.zero		1


	//   ....[165]....
        /*0b34*/ 	.word	0x000077e0
        /*0b38*/ 	.word	0x00000000
        /*0b3c*/ 	.word	0x00000000
        /*0b40*/ 	.short	0x010a
        /*0b42*/ 	.byte	0xff
	.zero		1


	//   ....[166]....
        /*0b44*/ 	.word	0x00007840
        /*0b48*/ 	.word	0x00000000
        /*0b4c*/ 	.word	0x00000000
        /*0b50*/ 	.short	0x010a
        /*0b52*/ 	.byte	0xff
	.zero		1


	//   ....[167]....
        /*0b54*/ 	.word	0x000078a0
        /*0b58*/ 	.word	0x00000000
        /*0b5c*/ 	.word	0x00000000
        /*0b60*/ 	.short	0x010a
        /*0b62*/ 	.byte	0xff
	.zero		1


	//   ....[168]....
        /*0b64*/ 	.word	0x00007900
        /*0b68*/ 	.word	0x00000000
        /*0b6c*/ 	.word	0x00000000
        /*0b70*/ 	.short	0x010a
        /*0b72*/ 	.byte	0xff
	.zero		1


	//   ....[169]....
        /*0b74*/ 	.word	0x00007960
        /*0b78*/ 	.word	0x00000000
        /*0b7c*/ 	.word	0x00000000
        /*0b80*/ 	.short	0x010a
        /*0b82*/ 	.byte	0xff
	.zero		1


	//   ....[170]....
        /*0b84*/ 	.word	0x000079c0
        /*0b88*/ 	.word	0x00000000
        /*0b8c*/ 	.word	0x00000000
        /*0b90*/ 	.short	0x010a
        /*0b92*/ 	.byte	0xff
	.zero		1


	//   ....[171]....
        /*0b94*/ 	.word	0x00007a20
        /*0b98*/ 	.word	0x00000000
        /*0b9c*/ 	.word	0x00000000
        /*0ba0*/ 	.short	0x010a
        /*0ba2*/ 	.byte	0xff
	.zero		1


	//   ....[172]....
        /*0ba4*/ 	.word	0x00007a80
        /*0ba8*/ 	.word	0x00000000
        /*0bac*/ 	.word	0x00000000
        /*0bb0*/ 	.short	0x010a
        /*0bb2*/ 	.byte	0xff
	.zero		1


	//   ....[173]....
        /*0bb4*/ 	.word	0x00007ae0
        /*0bb8*/ 	.word	0x00000000
        /*0bbc*/ 	.word	0x00000000
        /*0bc0*/ 	.short	0x010a
        /*0bc2*/ 	.byte	0xff
	.zero		1


	//   ....[174]....
        /*0bc4*/ 	.word	0x00007b40
        /*0bc8*/ 	.word	0x00000000
        /*0bcc*/ 	.word	0x00000000
        /*0bd0*/ 	.short	0x010a
        /*0bd2*/ 	.byte	0xff
	.zero		1


	//   ....[175]....
        /*0bd4*/ 	.word	0x00007ba0
        /*0bd8*/ 	.word	0x00000000
        /*0bdc*/ 	.word	0x00000000
        /*0be0*/ 	.short	0x010a
        /*0be2*/ 	.byte	0xff
	.zero		1


	//   ....[176]....
        /*0be4*/ 	.word	0x00007bf0
        /*0be8*/ 	.word	0x00000000
        /*0bec*/ 	.word	0x00000230
        /*0bf0*/ 	.short	0x010a
        /*0bf2*/ 	.byte	0xff
	.zero		1


	//   ....[177]....
        /*0bf4*/ 	.word	0x00007c50
        /*0bf8*/ 	.word	0x00000000
        /*0bfc*/ 	.word	0x000001e0
        /*0c00*/ 	.short	0x010a
        /*0c02*/ 	.byte	0xff
	.zero		1


	//   ....[178]....
        /*0c04*/ 	.word	0x00007ca0
        /*0c08*/ 	.word	0x00000000
        /*0c0c*/ 	.word	0x000001d0
        /*0c10*/ 	.short	0x010a
        /*0c12*/ 	.byte	0xff
	.zero		1


	//   ....[179]....
        /*0c14*/ 	.word	0x00007d00
        /*0c18*/ 	.word	0x00000000
        /*0c1c*/ 	.word	0x000001e0
        /*0c20*/ 	.short	0x010a
        /*0c22*/ 	.byte	0xff
	.zero		1


	//   ....[180]....
        /*0c24*/ 	.word	0x00007d50
        /*0c28*/ 	.word	0x00000000
        /*0c2c*/ 	.word	0x000001d0
        /*0c30*/ 	.short	0x010a
        /*0c32*/ 	.byte	0xff
	.zero		1


	//   ....[181]....
        /*0c34*/ 	.word	0x00007db0
        /*0c38*/ 	.word	0x00000003
        /*0c3c*/ 	.word	0x00000210
        /*0c40*/ 	.short	0x010a
        /*0c42*/ 	.byte	0xff
	.zero		1


	//   ....[182]....
        /*0c44*/ 	.word	0x00007e10
        /*0c48*/ 	.word	0x00000000
        /*0c4c*/ 	.word	0x00000000
        /*0c50*/ 	.short	0x010a
        /*0c52*/ 	.byte	0xff
	.zero		1


	//   ....[183]....
        /*0c54*/ 	.word	0x00007e70
        /*0c58*/ 	.word	0x00000000
        /*0c5c*/ 	.word	0x00000000
        /*0c60*/ 	.short	0x010a
        /*0c62*/ 	.byte	0xff
	.zero		1


	//   ....[184]....
        /*0c64*/ 	.word	0x00007ed0
        /*0c68*/ 	.word	0x00000000
        /*0c6c*/ 	.word	0x00000000
        /*0c70*/ 	.short	0x010a
        /*0c72*/ 	.byte	0xff
	.zero		1


	//   ....[185]....
        /*0c74*/ 	.word	0x00007f30
        /*0c78*/ 	.word	0x00000000
        /*0c7c*/ 	.word	0x00000000
        /*0c80*/ 	.short	0x010a
        /*0c82*/ 	.byte	0xff
	.zero		1


	//   ....[186]....
        /*0c84*/ 	.word	0x00007f90
        /*0c88*/ 	.word	0x00000000
        /*0c8c*/ 	.word	0x00000000
        /*0c90*/ 	.short	0x010a
        /*0c92*/ 	.byte	0xff
	.zero		1


	//   ....[187]....
        /*0c94*/ 	.word	0x00007fe0
        /*0c98*/ 	.word	0x00000000
        /*0c9c*/ 	.word	0x000001d0
        /*0ca0*/ 	.short	0x010a
        /*0ca2*/ 	.byte	0xff
	.zero		1


	//   ....[188]....
        /*0ca4*/ 	.word	0x00008040
        /*0ca8*/ 	.word	0x00000000
        /*0cac*/ 	.word	0x000001c8
        /*0cb0*/ 	.short	0x010a
        /*0cb2*/ 	.byte	0xff
	.zero		1


	//   ....[189]....
        /*0cb4*/ 	.word	0x000080a0
        /*0cb8*/ 	.word	0x00000003
        /*0cbc*/ 	.word	0x000001b8
        /*0cc0*/ 	.short	0x010a
        /*0cc2*/ 	.byte	0xff
	.zero		1


	//   ....[190]....
        /*0cc4*/ 	.word	0x000080f0
        /*0cc8*/ 	.word	0x00000000
        /*0ccc*/ 	.word	0x000001d0
        /*0cd0*/ 	.short	0x010a
        /*0cd2*/ 	.byte	0xff
	.zero		1


	//   ....[191]....
        /*0cd4*/ 	.word	0x00008150
        /*0cd8*/ 	.word	0x00000000
        /*0cdc*/ 	.word	0x000001b0
        /*0ce0*/ 	.short	0x010a
        /*0ce2*/ 	.byte	0xff
	.zero		1


	//   ....[192]....
        /*0ce4*/ 	.word	0x000081a0
        /*0ce8*/ 	.word	0x0000005c
        /*0cec*/ 	.word	0x000001f0
        /*0cf0*/ 	.short	0x010a
        /*0cf2*/ 	.byte	0xff
	.zero		1


	//----- nvinfo : EIATTR_NUM_MBARRIERS
	.align		4
.L_47:
        /*0cf4*/ 	.byte	0x03, 0x38
        /*0cf6*/ 	.short	0x004a


	//----- nvinfo : EIATTR_EXIT_INSTR_OFFSETS
	.align		4
        /*0cf8*/ 	.byte	0x04, 0x1c
        /*0cfa*/ 	.short	(.L_49 - .L_48)


	//   ....[0]....
.L_48:
        /*0cfc*/ 	.word	0x00003480


	//   ....[1]....
        /*0d00*/ 	.word	0x00003970


	//   ....[2]....
        /*0d04*/ 	.word	0x000039d0


	//   ....[3]....
        /*0d08*/ 	.word	0x00004830


	//   ....[4]....
        /*0d0c*/ 	.word	0x00005360


	//   ....[5]....
        /*0d10*/ 	.word	0x000053a0


	//   ....[6]....
        /*0d14*/ 	.word	0x000070c0


	//----- nvinfo : EIATTR_MAX_THREADS
	.align		4
.L_49:
        /*0d18*/ 	.byte	0x04, 0x05
        /*0d1a*/ 	.short	(.L_51 - .L_50)
.L_50:
        /*0d1c*/ 	.word	0x00000100
        /*0d20*/ 	.word	0x00000001
        /*0d24*/ 	.word	0x00000001


	//----- nvinfo : EIATTR_CRS_STACK_SIZE
	.align		4
.L_51:
        /*0d28*/ 	.byte	0x04, 0x1e
        /*0d2a*/ 	.short	(.L_53 - .L_52)
.L_52:
        /*0d2c*/ 	.word	0x00000000


	//----- nvinfo : EIATTR_CBANK_PARAM_SIZE
	.align		4
.L_53:
        /*0d30*/ 	.byte	0x03, 0x19
        /*0d32*/ 	.short	0x0800


	//----- nvinfo : EIATTR_PARAM_CBANK
	.align		4
        /*0d34*/ 	.byte	0x04, 0x0a
        /*0d36*/ 	.short	(.L_55 - .L_54)
	.align		4
.L_54:
        /*0d38*/ 	.word	index@(.nv.constant0._ZN7cutlass13device_kernelINS_4gemm6kernel13GemmUniversalIN4cute5tupleIJiiiiEEENS1_10collective13CollectiveMmaINS1_35MainloopSm100TmaUmmaWarpSpecializedILi27ELi2ELi4ENS5_IJNS4_1CILi1EEESB_SB_EEEEENS5_IJNSA_ILi64EEESE_SE_EEEaNS5_IJSB_llEEEaSG_NS4_8TiledMMAINS4_8MMA_AtomIJNS4_15SM100_MMA_S8_SSIaaiLi64ELi64ELNS4_4UMMA5MajorE1ELSL_1ELNSK_8SaturateE0EEEEEENS4_6LayoutISC_NS5_IJNSA_ILi0EEESQ_SQ_EEEEENS5_IJNS4_10UnderscoreEST_ST_EEEEENS4_13SM90_TMA_LOADENS4_14ComposedLayoutINS4_7SwizzleILi2ELi4ELi3EEENS4_18smem_ptr_flag_bitsILi8EEENSP_INS5_IJSE_NSA_ILi8EEEEEENS5_IJSB_SE_EEEEEEEvNS4_8identityESW_S16_vS17_EENS_8epilogue10collective18CollectiveEpilogueINS19_23Sm100TmaWarpSpecializedILi1ELi1ELi32ELb0ELb0EEEJSF_NS5_IJNSP_ISE_SB_EES1E_EEEaNS5_IJlSB_lEEEaS1G_NS19_6fusion15FusionCallbacksIS1D_NS1H_17LinearCombinationIaiaiLNS_15FloatRoundStyleE2EEESF_S1F_JEEENS4_5SM1004TMEM4LOAD26SM100_TMEM_LOAD_16dp32b32xESW_NSX_ISZ_S11_NSP_INS5_IJS12_SE_EEENS5_IJSE_SB_EEEEEEENS4_39AutoVectorizingCopyWithAssumedAlignmentILi128EEENS4_14SM90_TMA_STOREES1U_S1W_S1W_EEEvvEEEEvNT_6ParamsE)
        /*0d3c*/ 	.short	0x0380
        /*0d3e*/ 	.short	0x0800


	//----- nvinfo : EIATTR_SW_WAR
	.align		4
.L_55:
        /*0d40*/ 	.byte	0x04, 0x36
        /*0d42*/ 	.short	(.L_57 - .L_56)
.L_56:
        /*0d44*/ 	.word	0x00000008
.L_57:


//--------------------- .nv.callgraph             --------------------------
	.section	.nv.callgraph,"",@"SHT_CUDA_CALLGRAPH"
	.align	4
	.sectionentsize	8
	.align		4
        /*0000*/ 	.word	0x00000000
	.align		4
        /*0004*/ 	.word	0xffffffff
	.align		4
        /*0008*/ 	.word	index@(_ZN7cutlass13device_kernelINS_4gemm6kernel13GemmUniversalIN4cute5tupleIJiiiiEEENS1_10collective13CollectiveMmaINS1_35MainloopSm100TmaUmmaWarpSpecializedILi27ELi2ELi4ENS5_IJNS4_1CILi1EEESB_SB_EEEEENS5_IJNSA_ILi64EEESE_SE_EEEaNS5_IJSB_llEEEaSG_NS4_8TiledMMAINS4_8MMA_AtomIJNS4_15SM100_MMA_S8_SSIaaiLi64ELi64ELNS4_4UMMA5MajorE1ELSL_1ELNSK_8SaturateE0EEEEEENS4_6LayoutISC_NS5_IJNSA_ILi0EEESQ_SQ_EEEEENS5_IJNS4_10UnderscoreEST_ST_EEEEENS4_13SM90_TMA_LOADENS4_14ComposedLayoutINS4_7SwizzleILi2ELi4ELi3EEENS4_18smem_ptr_flag_bitsILi8EEENSP_INS5_IJSE_NSA_ILi8EEEEEENS5_IJSB_SE_EEEEEEEvNS4_8identityESW_S16_vS17_EENS_8epilogue10collective18CollectiveEpilogueINS19_23Sm100TmaWarpSpecializedILi1ELi1ELi32ELb0ELb0EEEJSF_NS5_IJNSP_ISE_SB_EES1E_EEEaNS5_IJlSB_lEEEaS1G_NS19_6fusion15FusionCallbacksIS1D_NS1H_17LinearCombinationIaiaiLNS_15FloatRoundStyleE2EEESF_S1F_JEEENS4_5SM1004TMEM4LOAD26SM100_TMEM_LOAD_16dp32b32xESW_NSX_ISZ_S11_NSP_INS5_IJS12_SE_EEENS5_IJSE_SB_EEEEEEENS4_39AutoVectorizingCopyWithAssumedAlignmentILi128EEENS4_14SM90_TMA_STOREES1U_S1W_S1W_EEEvvEEEEvNT_6ParamsE)
	.align		4
        /*000c*/ 	.word	index@(__assertfail)
	.align		4
        /*0010*/ 	.word	0x00000000
	.align		4
        /*0014*/ 	.word	0xfffffffe
	.align		4
        /*0018*/ 	.word	0x00000000
	.align		4
        /*001c*/ 	.word	0xfffffffd
	.align		4
        /*0020*/ 	.word	0x00000000
	.align		4
        /*0024*/ 	.word	0xfffffffc


//--------------------- .nv.constant4             --------------------------
	.section	.nv.constant4,"a",@progbits
	.align	8
	.align		8
.nv.constant4:
        /*0000*/ 	.dword	__assertfail
	.align		8
        /*0008*/ 	.dword	__unnamed_1
	.align		8
        /*0010*/ 	.dword	__unnamed_2
	.align		8
        /*0018*/ 	.dword	_ZN40_INTERNAL_559bf206_4_k_cu_8c75791f_405334cuda3std3__45__cpo5beginE
	.align		8
        /*0020*/ 	.dword	_ZN40_INTERNAL_559bf206_4_k_cu_8c75791f_405334cuda3std3__45__cpo3endE
	.align		8
        /*0028*/ 	.dword	_ZN40_INTERNAL_559bf206_4_k_cu_8c75791f_405334cuda3std3__45__cpo6cbeginE
	.align		8
        /*0030*/ 	.dword	_ZN40_INTERNAL_559bf206_4_k_cu_8c75791f_405334cuda3std3__45__cpo4cendE
	.align		8
        /*0038*/ 	.dword	_ZN40_INTERNAL_559bf206_4_k_cu_8c75791f_405334cuda3std3__442_GLOBAL__N__559bf206_4_k_cu_8c75791f_405336ignoreE
	.align		8
        /*0040*/ 	.dword	_ZN40_INTERNAL_559bf206_4_k_cu_8c75791f_405334cuda3std3__419piecewise_constructE
	.align		8
        /*0048*/ 	.dword	_ZN40_INTERNAL_559bf206_4_k_cu_8c75791f_405334cuda3std3__48in_placeE
	.align		8
        /*0050*/ 	.dword	_ZN40_INTERNAL_559bf206_4_k_cu_8c75791f_405334cuda3std6ranges3__45__cpo4swapE
	.align		8
        /*0058*/ 	.dword	_ZN40_INTERNAL_559bf206_4_k_cu_8c75791f_405334cuda3std6ranges3__45__cpo9iter_moveE
	.align		8
        /*0060*/ 	.dword	_ZN40_INTERNAL_559bf206_4_k_cu_8c75791f_405334cute7productE
	.align		8
        /*0068*/ 	.dword	_ZN40_INTERNAL_559bf206_4_k_cu_8c75791f_405334cute1_E
	.align		8
        /*0070*/ 	.dword	$str$25
	.align		8
        /*0078*/ 	.dword	$str$26
	.align		8
        /*0080*/ 	.dword	$str$27
	.align		8
        /*0088*/ 	.dword	$str$28


//--------------------- .text._ZN7cutlass13device_kernelINS_4gemm6kernel13GemmUniversalIN4cute5tupleIJiiiiEEENS1_10collective13CollectiveMmaINS1_35MainloopSm100TmaUmmaWarpSpecializedILi27ELi2ELi4ENS5_IJNS4_1CILi1EEESB_SB_EEEEENS5_IJNSA_ILi64EEESE_SE_EEEaNS5_IJSB_llEEEaSG_NS4_8TiledMMAINS4_8MMA_AtomIJNS4_15SM100_MMA_S8_SSIaaiLi64ELi64ELNS4_4UMMA5MajorE1ELSL_1ELNSK_8SaturateE0EEEEEENS4_6LayoutISC_NS5_IJNSA_ILi0EEESQ_SQ_EEEEENS5_IJNS4_10UnderscoreEST_ST_EEEEENS4_13SM90_TMA_LOADENS4_14ComposedLayoutINS4_7SwizzleILi2ELi4ELi3EEENS4_18smem_ptr_flag_bitsILi8EEENSP_INS5_IJSE_NSA_ILi8EEEEEENS5_IJSB_SE_EEEEEEEvNS4_8identityESW_S16_vS17_EENS_8epilogue10collective18CollectiveEpilogueINS19_23Sm100TmaWarpSpecializedILi1ELi1ELi32ELb0ELb0EEEJSF_NS5_IJNSP_ISE_SB_EES1E_EEEaNS5_IJlSB_lEEEaS1G_NS19_6fusion15FusionCallbacksIS1D_NS1H_17LinearCombinationIaiaiLNS_15FloatRoundStyleE2EEESF_S1F_JEEENS4_5SM1004TMEM4LOAD26SM100_TMEM_LOAD_16dp32b32xESW_NSX_ISZ_S11_NSP_INS5_IJS12_SE_EEENS5_IJSE_SB_EEEEEEENS4_39AutoVectorizingCopyWithAssumedAlignmentILi128EEENS4_14SM90_TMA_STOREES1U_S1W_S1W_EEEvvEEEEvNT_6ParamsE --------------------------
	.section	.text._ZN7cutlass13device_kernelINS_4gemm6kernel13GemmUniversalIN4cute5tupleIJiiiiEEENS1_10collective13CollectiveMmaINS1_35MainloopSm100TmaUmmaWarpSpecializedILi27ELi2ELi4ENS5_IJNS4_1CILi1EEESB_SB_EEEEENS5_IJNSA_ILi64EEESE_SE_EEEaNS5_IJSB_llEEEaSG_NS4_8TiledMMAINS4_8MMA_AtomIJNS4_15SM100_MMA_S8_SSIaaiLi64ELi64ELNS4_4UMMA5MajorE1ELSL_1ELNSK_8SaturateE0EEEEEENS4_6LayoutISC_NS5_IJNSA_ILi0EEESQ_SQ_EEEEENS5_IJNS4_10UnderscoreEST_ST_EEEEENS4_13SM90_TMA_LOADENS4_14ComposedLayoutINS4_7SwizzleILi2ELi4ELi3EEENS4_18smem_ptr_flag_bitsILi8EEENSP_INS5_IJSE_NSA_ILi8EEEEEENS5_IJSB_SE_EEEEEEEvNS4_8identityESW_S16_vS17_EENS_8epilogue10collective18CollectiveEpilogueINS19_23Sm100TmaWarpSpecializedILi1ELi1ELi32ELb0ELb0EEEJSF_NS5_IJNSP_ISE_SB_EES1E_EEEaNS5_IJlSB_lEEEaS1G_NS19_6fusion15FusionCallbacksIS1D_NS1H_17LinearCombinationIaiaiLNS_15FloatRoundStyleE2EEESF_S1F_JEEENS4_5SM1004TMEM4LOAD26SM100_TMEM_LOAD_16dp32b32xESW_NSX_ISZ_S11_NSP_INS5_IJS12_SE_EEENS5_IJSE_SB_EEEEEEENS4_39AutoVectorizingCopyWithAssumedAlignmentILi128EEENS4_14SM90_TMA_STOREES1U_S1W_S1W_EEEvvEEEEvNT_6ParamsE,"ax",@progbits
	.align	128
.text._ZN7cutlass13device_kernelINS_4gemm6kernel13GemmUniversalIN4cute5tupleIJiiiiEEENS1_10collective13CollectiveMmaINS1_35MainloopSm100TmaUmmaWarpSpecializedILi27ELi2ELi4ENS5_IJNS4_1CILi1EEESB_SB_EEEEENS5_IJNSA_ILi64EEESE_SE_EEEaNS5_IJSB_llEEEaSG_NS4_8TiledMMAINS4_8MMA_AtomIJNS4_15SM100_MMA_S8_SSIaaiLi64ELi64ELNS4_4UMMA5MajorE1ELSL_1ELNSK_8SaturateE0EEEEEENS4_6LayoutISC_NS5_IJNSA_ILi0EEESQ_SQ_EEEEENS5_IJNS4_10UnderscoreEST_ST_EEEEENS4_13SM90_TMA_LOADENS4_14ComposedLayoutINS4_7SwizzleILi2ELi4ELi3EEENS4_18smem_ptr_flag_bitsILi8EEENSP_INS5_IJSE_NSA_ILi8EEEEEENS5_IJSB_SE_EEEEEEEvNS4_8identityESW_S16_vS17_EENS_8epilogue10collective18CollectiveEpilogueINS19_23Sm100TmaWarpSpecializedILi1ELi1ELi32ELb0ELb0EEEJSF_NS5_IJNSP_ISE_SB_EES1E_EEEaNS5_IJlSB_lEEEaS1G_NS19_6fusion15FusionCallbacksIS1D_NS1H_17LinearCombinationIaiaiLNS_15FloatRoundStyleE2EEESF_S1F_JEEENS4_5SM1004TMEM4LOAD26SM100_TMEM_LOAD_16dp32b32xESW_NSX_ISZ_S11_NSP_INS5_IJS12_SE_EEENS5_IJSE_SB_EEEEEEENS4_39AutoVectorizingCopyWithAssumedAlignmentILi128EEENS4_14SM90_TMA_STOREES1U_S1W_S1W_EEEvvEEEEvNT_6ParamsE:
        .type           _ZN7cutlass13device_kernelINS_4gemm6kernel13GemmUniversalIN4cute5tupleIJiiiiEEENS1_10collective13CollectiveMmaINS1_35MainloopSm100TmaUmmaWarpSpecializedILi27ELi2ELi4ENS5_IJNS4_1CILi1EEESB_SB_EEEEENS5_IJNSA_ILi64EEESE_SE_EEEaNS5_IJSB_llEEEaSG_NS4_8TiledMMAINS4_8MMA_AtomIJNS4_15SM100_MMA_S8_SSIaaiLi64ELi64ELNS4_4UMMA5MajorE1ELSL_1ELNSK_8SaturateE0EEEEEENS4_6LayoutISC_NS5_IJNSA_ILi0EEESQ_SQ_EEEEENS5_IJNS4_10UnderscoreEST_ST_EEEEENS4_13SM90_TMA_LOADENS4_14ComposedLayoutINS4_7SwizzleILi2ELi4ELi3EEENS4_18smem_ptr_flag_bitsILi8EEENSP_INS5_IJSE_NSA_ILi8EEEEEENS5_IJSB_SE_EEEEEEEvNS4_8identityESW_S16_vS17_EENS_8epilogue10collective18CollectiveEpilogueINS19_23Sm100TmaWarpSpecializedILi1ELi1ELi32ELb0ELb0EEEJSF_NS5_IJNSP_ISE_SB_EES1E_EEEaNS5_IJlSB_lEEEaS1G_NS19_6fusion15FusionCallbacksIS1D_NS1H_17LinearCombinationIaiaiLNS_15FloatRoundStyleE2EEESF_S1F_JEEENS4_5SM1004TMEM4LOAD26SM100_TMEM_LOAD_16dp32b32xESW_NSX_ISZ_S11_NSP_INS5_IJS12_SE_EEENS5_IJSE_SB_EEEEEEENS4_39AutoVectorizingCopyWithAssumedAlignmentILi128EEENS4_14SM90_TMA_STOREES1U_S1W_S1W_EEEvvEEEEvNT_6ParamsE,@function
        .size           _ZN7cutlass13device_kernelINS_4gemm6kernel13GemmUniversalIN4cute5tupleIJiiiiEEENS1_10collective13CollectiveMmaINS1_35MainloopSm100TmaUmmaWarpSpecializedILi27ELi2ELi4ENS5_IJNS4_1CILi1EEESB_SB_EEEEENS5_IJNSA_ILi64EEESE_SE_EEEaNS5_IJSB_llEEEaSG_NS4_8TiledMMAINS4_8MMA_AtomIJNS4_15SM100_MMA_S8_SSIaaiLi64ELi64ELNS4_4UMMA5MajorE1ELSL_1ELNSK_8SaturateE0EEEEEENS4_6LayoutISC_NS5_IJNSA_ILi0EEESQ_SQ_EEEEENS5_IJNS4_10UnderscoreEST_ST_EEEEENS4_13SM90_TMA_LOADENS4_14ComposedLayoutINS4_7SwizzleILi2ELi4ELi3EEENS4_18smem_ptr_flag_bitsILi8EEENSP_INS5_IJSE_NSA_ILi8EEEEEENS5_IJSB_SE_EEEEEEEvNS4_8identityESW_S16_vS17_EENS_8epilogue10collective18CollectiveEpilogueINS19_23Sm100TmaWarpSpecializedILi1ELi1ELi32ELb0ELb0EEEJSF_NS5_IJNSP_ISE_SB_EES1E_EEEaNS5_IJlSB_lEEEaS1G_NS19_6fusion15FusionCallbacksIS1D_NS1H_17LinearCombinationIaiaiLNS_15FloatRoundStyleE2EEESF_S1F_JEEENS4_5SM1004TMEM4LOAD26SM100_TMEM_LOAD_16dp32b32xESW_NSX_ISZ_S11_NSP_INS5_IJS12_SE_EEENS5_IJSE_SB_EEEEEEENS4_39AutoVectorizingCopyWithAssumedAlignmentILi128EEENS4_14SM90_TMA_STOREES1U_S1W_S1W_EEEvvEEEEvNT_6ParamsE,(.L_x_198 - _ZN7cutlass13device_kernelINS_4gemm6kernel13GemmUniversalIN4cute5tupleIJiiiiEEENS1_10collective13CollectiveMmaINS1_35MainloopSm100TmaUmmaWarpSpecializedILi27ELi2ELi4ENS5_IJNS4_1CILi1EEESB_SB_EEEEENS5_IJNSA_ILi64EEESE_SE_EEEaNS5_IJSB_llEEEaSG_NS4_8TiledMMAINS4_8MMA_AtomIJNS4_15SM100_MMA_S8_SSIaaiLi64ELi64ELNS4_4UMMA5MajorE1ELSL_1ELNSK_8SaturateE0EEEEEENS4_6LayoutISC_NS5_IJNSA_ILi0EEESQ_SQ_EEEEENS5_IJNS4_10UnderscoreEST_ST_EEEEENS4_13SM90_TMA_LOADENS4_14ComposedLayoutINS4_7SwizzleILi2ELi4ELi3EEENS4_18smem_ptr_flag_bitsILi8EEENSP_INS5_IJSE_NSA_ILi8EEEEEENS5_IJSB_SE_EEEEEEEvNS4_8identityESW_S16_vS17_EENS_8epilogue10collective18CollectiveEpilogueINS19_23Sm100TmaWarpSpecializedILi1ELi1ELi32ELb0ELb0EEEJSF_NS5_IJNSP_ISE_SB_EES1E_EEEaNS5_IJlSB_lEEEaS1G_NS19_6fusion15FusionCallbacksIS1D_NS1H_17LinearCombinationIaiaiLNS_15FloatRoundStyleE2EEESF_S1F_JEEENS4_5SM1004TMEM4LOAD26SM100_TMEM_LOAD_16dp32b32xESW_NSX_ISZ_S11_NSP_INS5_IJS12_SE_EEENS5_IJSE_SB_EEEEEEENS4_39AutoVectorizingCopyWithAssumedAlignmentILi128EEENS4_14SM90_TMA_STOREES1U_S1W_S1W_EEEvvEEEEvNT_6ParamsE)
        .other          _ZN7cutlass13device_kernelINS_4gemm6kernel13GemmUniversalIN4cute5tupleIJiiiiEEENS1_10collective13CollectiveMmaINS1_35MainloopSm100TmaUmmaWarpSpecializedILi27ELi2ELi4ENS5_IJNS4_1CILi1EEESB_SB_EEEEENS5_IJNSA_ILi64EEESE_SE_EEEaNS5_IJSB_llEEEaSG_NS4_8TiledMMAINS4_8MMA_AtomIJNS4_15SM100_MMA_S8_SSIaaiLi64ELi64ELNS4_4UMMA5MajorE1ELSL_1ELNSK_8SaturateE0EEEEEENS4_6LayoutISC_NS5_IJNSA_ILi0EEESQ_SQ_EEEEENS5_IJNS4_10UnderscoreEST_ST_EEEEENS4_13SM90_TMA_LOADENS4_14ComposedLayoutINS4_7SwizzleILi2ELi4ELi3EEENS4_18smem_ptr_flag_bitsILi8EEENSP_INS5_IJSE_NSA_ILi8EEEEEENS5_IJSB_SE_EEEEEEEvNS4_8identityESW_S16_vS17_EENS_8epilogue10collective18CollectiveEpilogueINS19_23Sm100TmaWarpSpecializedILi1ELi1ELi32ELb0ELb0EEEJSF_NS5_IJNSP_ISE_SB_EES1E_EEEaNS5_IJlSB_lEEEaS1G_NS19_6fusion15FusionCallbacksIS1D_NS1H_17LinearCombinationIaiaiLNS_15FloatRoundStyleE2EEESF_S1F_JEEENS4_5SM1004TMEM4LOAD26SM100_TMEM_LOAD_16dp32b32xESW_NSX_ISZ_S11_NSP_INS5_IJS12_SE_EEENS5_IJSE_SB_EEEEEEENS4_39AutoVectorizingCopyWithAssumedAlignmentILi128EEENS4_14SM90_TMA_STOREES1U_S1W_S1W_EEEvvEEEEvNT_6ParamsE,@"STO_CUDA_ENTRY STV_DEFAULT"
_ZN7cutlass13device_kernelINS_4gemm6kernel13GemmUniversalIN4cute5tupleIJiiiiEEENS1_10collective13CollectiveMmaINS1_35MainloopSm100TmaUmmaWarpSpecializedILi27ELi2ELi4ENS5_IJNS4_1CILi1EEESB_SB_EEEEENS5_IJNSA_ILi64EEESE_SE_EEEaNS5_IJSB_llEEEaSG_NS4_8TiledMMAINS4_8MMA_AtomIJNS4_15SM100_MMA_S8_SSIaaiLi64ELi64ELNS4_4UMMA5MajorE1ELSL_1ELNSK_8SaturateE0EEEEEENS4_6LayoutISC_NS5_IJNSA_ILi0EEESQ_SQ_EEEEENS5_IJNS4_10UnderscoreEST_ST_EEEEENS4_13SM90_TMA_LOADENS4_14ComposedLayoutINS4_7SwizzleILi2ELi4ELi3EEENS4_18smem_ptr_flag_bitsILi8EEENSP_INS5_IJSE_NSA_ILi8EEEEEENS5_IJSB_SE_EEEEEEEvNS4_8identityESW_S16_vS17_EENS_8epilogue10collective18CollectiveEpilogueINS19_23Sm100TmaWarpSpecializedILi1ELi1ELi32ELb0ELb0EEEJSF_NS5_IJNSP_ISE_SB_EES1E_EEEaNS5_IJlSB_lEEEaS1G_NS19_6fusion15FusionCallbacksIS1D_NS1H_17LinearCombinationIaiaiLNS_15FloatRoundStyleE2EEESF_S1F_JEEENS4_5SM1004TMEM4LOAD26SM100_TMEM_LOAD_16dp32b32xESW_NSX_ISZ_S11_NSP_INS5_IJS12_SE_EEENS5_IJSE_SB_EEEEEEENS4_39AutoVectorizingCopyWithAssumedAlignmentILi128EEENS4_14SM90_TMA_STOREES1U_S1W_S1W_EEEvvEEEEvNT_6ParamsE:
[----:B------:R-:W1:Y:S01]  /*0000*/  LDC R1, c[0x0][0x37c] ;  /* 0x0000df00ff017b82 */ /* 0x000e620000000800 */
[----:B------:R-:W2:Y:S01]  /*0010*/  S2R R103, SR_TID.X ;  /* 0x0000000000677919 */ /* 0x000ea20000002100 */
[----:B------:R-:W3:Y:S01]  /*0020*/  LDCU.64 UR4, c[0x0][0x890] ;  /* 0x00011200ff0477ac */ /* 0x000ee20008000a00 */
[----:B------:R-:W-:Y:S02]  /*0030*/  PRMT R98, RZ, 0x7610, R98 ;  /* 0x00007610ff627816 */ /* 0x000fe40000000062 */
[----:B------:R-:W-:Y:S01]  /*0040*/  ELECT P5, URZ, PT ;  /* 0x0000000000ff782f */ /* 0x000fe200038a0000 */
[----:B------:R-:W4:Y:S01]  /*0050*/  LDCU.64 UR40, c[0x0][0x358] ;  /* 0x00006b00ff2877ac */ /* 0x000f220008000a00 */
[----:B---3--:R-:W-:-:S04]  /*0060*/  UISETP.NE.U32.AND UP0, UPT, UR4, URZ, UPT ;  /* 0x000000ff0400728c */ /* 0x008fc8000bf05070 */
[----:B------:R-:W-:Y:S01]  /*0070*/  UISETP.NE.AND.EX UP0, UPT, UR5, URZ, UPT, UP0 ;  /* 0x000000ff0500728c */ /* 0x000fe2000bf05300 */
[----:B--2---:R-:W-:-:S05]  /*0080*/  SHF.R.U32.HI R106, RZ, 0x5, R103 ;  /* 0x00000005ff6a7819 */ /* 0x004fca0000011667 */
[----:B------:R-:W2:Y:S02]  /*0090*/  SHFL.IDX PT, R0, R106, RZ, 0x1f ;  /* 0x00001fff6a007589 */ /* 0x000ea400000e0000 */
[----:B--2---:R-:W-:Y:S01]  /*00a0*/  R2UR UR8, R0 ;  /* 0x00000000000872ca */ /* 0x004fe200000e0000 */
[----:B-1--4-:R-:W-:-:S14]  /*00b0*/  BRA.U UP0, `(.L_x_0) ;  /* 0x00000001002c7547 */ /* 0x012fdc000b800000 */
[----:B------:R-:W1:Y:S02]  /*00c0*/  LDCU.64 UR6, c[0x0][0x888] ;  /* 0x00011100ff0677ac */ /* 0x000e640008000a00 */
[----:B-1----:R-:W-:-:S04]  /*00d0*/  UISETP.NE.U32.AND UP0, UPT, UR6, URZ, UPT ;  /* 0x000000ff0600728c */ /* 0x002fc8000bf05070 */
[----:B------:R-:W-:-:S09]  /*00e0*/  UISETP.NE.AND.EX UP0, UPT, UR7, URZ, UPT, UP0 ;  /* 0x000000ff0700728c */ /* 0x000fd2000bf05300 */
[----:B------:R-:W-:Y:S05]  /*00f0*/  BRA.U !UP0, `(.L_x_1) ;  /* 0x0000000108107547 */ /* 0x000fea000b800000 */
[----:B------:R-:W1:Y:S02]  /*0100*/  LDC.64 R48, c[0x0][0x888] ;  /* 0x00022200ff307b82 */ /* 0x000e640000000a00 */
[----:B-1----:R1:W5:Y:S01]  /*0110*/  LDG.E R48, desc[UR40][R48.64] ;  /* 0x0000002830307981 */ /* 0x002362000c1e1900 */
[----:B------:R-:W-:Y:S01]  /*0120*/  HFMA2 R98, -RZ, RZ, 0, 5.9604644775390625e-08 ;  /* 0x00000001ff627431 */ /* 0x000fe200000001ff */
[----:B------:R-:W-:Y:S05]  /*0130*/  BRA `(.L_x_0) ;  /* 0x00000000000c7947 */ /* 0x000fea0003800000 */
.L_x_1:
[----:B------:R-:W1:Y:S01]  /*0140*/  LDCU UR6, c[0x0][0x880] ;  /* 0x00011000ff0677ac */ /* 0x000e620008000800 */
[----:B------:R-:W-:Y:S01]  /*0150*/  HFMA2 R98, -RZ, RZ, 0, 5.9604644775390625e-08 ;  /* 0x00000001ff627431 */ /* 0x000fe200000001ff */
[----:B-1----:R-:W-:-:S07]  /*0160*/  MOV R48, UR6 ;  /* 0x0000000600307c02 */ /* 0x002fce0008000f00 */
.L_x_0:
[----:B------:R-:W2:Y:S02]  /*0170*/  LDCU.64 UR6, c[0x0][0x8b0] ;  /* 0x00011600ff0677ac */ /* 0x000ea40008000a00 */
[----:B--2---:R-:W-:-:S04]  /*0180*/  UISETP.NE.U32.AND UP0, UPT, UR6, URZ, UPT ;  /* 0x000000ff0600728c */ /* 0x004fc8000bf05070 */
[----:B------:R-:W-:-:S09]  /*0190*/  UISETP.NE.AND.EX UP0, UPT, UR7, URZ, UPT, UP0 ;  /* 0x000000ff0700728c */ /* 0x000fd2000bf05300 */
[----:B------:R-:W-:Y:S05]  /*01a0*/  BRA.U UP0, `(.L_x_2) ;  /* 0x0000000100247547 */ /* 0x000fea000b800000 */
[----:B------:R-:W2:Y:S02]  /*01b0*/  LDCU.64 UR6, c[0x0][0x8a8] ;  /* 0x00011500ff0677ac */ /* 0x000ea40008000a00 */
[----:B--2---:R-:W-:-:S04]  /*01c0*/  UISETP.NE.U32.AND UP0, UPT, UR6, URZ, UPT ;  /* 0x000000ff0600728c */ /* 0x004fc8000bf05070 */
[----:B------:R-:W-:-:S09]  /*01d0*/  UISETP.NE.AND.EX UP0, UPT, UR7, URZ, UPT, UP0 ;  /* 0x000000ff0700728c */ /* 0x000fd2000bf05300 */
[----:B------:R-:W-:Y:S05]  /*01e0*/  BRA.U !UP0, `(.L_x_3) ;  /* 0x00000001080c7547 */ /* 0x000fea000b800000 */
[----:B------:R-:W2:Y:S02]  /*01f0*/  LDC.64 R2, c[0x0][0x8a8] ;  /* 0x00022a00ff027b82 */ /* 0x000ea40000000a00 */
[----:B--2---:R2:W5:Y:S01]  /*0200*/  LDG.E R47, desc[UR40][R2.64] ;  /* 0x00000028022f7981 */ /* 0x004562000c1e1900 */
[----:B------:R-:W-:Y:S05]  /*0210*/  BRA `(.L_x_2) ;  /* 0x0000000000087947 */ /* 0x000fea0003800000 */
.L_x_3:
[----:B------:R-:W2:Y:S02]  /*0220*/  LDCU UR6, c[0x0][0x8a0] ;  /* 0x00011400ff0677ac */ /* 0x000ea40008000800 */
[----:B--2---:R-:W-:Y:S02]  /*0230*/  MOV R47, UR6 ;  /* 0x00000006002f7c02 */ /* 0x004fe40008000f00 */
.L_x_2:
[----:B------:R-:W-:Y:S01]  /*0240*/  IMAD.U32 R0, RZ, RZ, UR8 ;  /* 0x00000008ff007e24 */ /* 0x000fe2000f8e00ff */
[----:B------:R-:W-:Y:S04]  /*0250*/  BSSY.RECONVERGENT B0, `(.L_x_4) ;  /* 0x000000c000007945 */ /* 0x000fe80003800200 */
[C---:B------:R-:W-:Y:S02]  /*0260*/  ISETP.NE.OR P1, PT, R0.reuse, 0x1, !P5 ;  /* 0x000000010000780c */ /* 0x040fe40006f25670 */
[----:B------:R-:W-:-:S11]  /*0270*/  ISETP.NE.OR P0, PT, R0, 0x3, !P5 ;  /* 0x000000030000780c */ /* 0x000fd60006f05670 */
[----:B------:R-:W-:Y:S05]  /*0280*/  @P1 BRA `(.L_x_5) ;  /* 0x0000000000201947 */ /* 0x000fea0003800000 */
[----:B------:R-:W3:Y:S02]  /*0290*/  LDCU.64 UR6, c[0x0][0x348] ;  /* 0x00006900ff0677ac */ /* 0x000ee40008000a00 */
[----:B---3--:R-:W-:Y:S02]  /*02a0*/  UIADD3 UR10, UP1, UPT, UR6, 0x80, URZ ;  /* 0x00000080060a7890 */ /* 0x008fe4000ff3e0ff */
[----:B------:R-:W-:Y:S02]  /*02b0*/  UIADD3 UR6, UP0, UPT, UR6, 0x180, URZ ;  /* 0x0000018006067890 */ /* 0x000fe4000ff1e0ff */
[----:B------:R-:W-:Y:S02]  /*02c0*/  UIADD3.X UR11, UPT, UPT, URZ, UR7, URZ, UP1, !UPT ;  /* 0x00000007ff0b7290 */ /* 0x000fe40008ffe4ff */
[----:B------:R-:W-:-:S07]  /*02d0*/  UIADD3.X UR7, UPT, UPT, URZ, UR7, URZ, UP0, !UPT ;  /* 0x00000007ff077290 */ /* 0x000fce00087fe4ff */
[----:B------:R3:W-:Y:S02]  /*02e0*/  UTMACCTL.PF [UR10] ;  /* 0x000000000a0079b9 */ /* 0x0007e40008040000 */
[----:B------:R3:W-:Y:S02]  /*02f0*/  UTMACCTL.PF [UR6] ;  /* 0x00000000060079b9 */ /* 0x0007e40008040000 */
[----:B---3--:R-:W-:Y:S01]  /*0300*/  NOP ;  /* 0x0000000000007918 */ /* 0x008fe20000000000 */
.L_x_5:
[----:B------:R-:W-:Y:S05]  /*0310*/  BSYNC.RECONVERGENT B0 ;  /* 0x0000000000007941 */ /* 0x000fea0003800200 */
.L_x_4:
[----:B------:R-:W-:Y:S04]  /*0320*/  BSSY.RECONVERGENT B0, `(.L_x_6) ;  /* 0x000000a000007945 */ /* 0x000fe80003800200 */
        /* <DEDUP_REMOVED lines=9> */
.L_x_7:
[----:B------:R-:W-:Y:S05]  /*03c0*/  BSYNC.RECONVERGENT B0 ;  /* 0x0000000000007941 */ /* 0x000fea0003800200 */
.L_x_6:
[----:B------:R-:W3:Y:S01]  /*03d0*/  LDCU.64 UR6, c[0x0][0x888] ;  /* 0x00011100ff0677ac */ /* 0x000ee20008000a00 */
[----:B------:R-:W-:Y:S02]  /*03e0*/  UISETP.EQ.U32.AND UP1, UPT, UR4, URZ, UPT ;  /* 0x000000ff0400728c */ /* 0x000fe4000bf22070 */
[----:B------:R-:W-:Y:S02]  /*03f0*/  UPLOP3.LUT UP2, UPT, UPT, UPT, UPT, 0x80, 0x8 ;  /* 0x000000000008789c */ /* 0x000fe40003f4f070 */
[----:B---3--:R-:W-:-:S04]  /*0400*/  UISETP.NE.U32.AND UP0, UPT, UR6, URZ, UPT ;  /* 0x000000ff0600728c */ /* 0x008fc8000bf05070 */
[----:B------:R-:W-:-:S04]  /*0410*/  UISETP.NE.AND.EX UP0, UPT, UR7, URZ, UPT, UP0 ;  /* 0x000000ff0700728c */ /* 0x000fc8000bf05300 */
[----:B------:R-:W-:-:S04]  /*0420*/  UISETP.EQ.OR.EX UP3, UPT, UR5, URZ, !UP0, UP1 ;  /* 0x000000ff0500728c */ /* 0x000fc8000c762710 */
[----:B------:R-:W-:-:S05]  /*0430*/  UP2UR UR44, UPR, URZ, 0x8 ;  /* 0x00000008ff2c7883 */ /* 0x000fca0008000000 */
[----:B------:R-:W-:Y:S07]  /*0440*/  BRA.U !UP3, `(.L_x_8) ;  /* 0x000000010b207547 */ /* 0x000fee000b800000 */
[----:B-----5:R-:W-:Y:S01]  /*0450*/  R2UR UR6, R48 ;  /* 0x00000000300672ca */ /* 0x020fe200000e0000 */
[----:B------:R-:W-:Y:S02]  /*0460*/  UISETP.NE.U32.AND UP2, UPT, UR4, URZ, UPT ;  /* 0x000000ff0400728c */ /* 0x000fe4000bf45070 */
[----:B------:R-:W-:Y:S02]  /*0470*/  USEL UR4, URZ, 0xffffffff, UP0 ;  /* 0xffffffffff047887 */ /* 0x000fe40008000000 */
[----:B------:R-:W-:-:S08]  /*0480*/  UISETP.NE.AND.EX UP2, UPT, UR5, URZ, UPT, UP2 ;  /* 0x000000ff0500728c */ /* 0x000fd0000bf45320 */
[----:B------:R-:W-:-:S04]  /*0490*/  UISETP.NE.AND UP1, UPT, UR6, URZ, UPT ;  /* 0x000000ff0600728c */ /* 0x000fc8000bf25270 */
[----:B------:R-:W-:-:S04]  /*04a0*/  @!UP2 USEL UR4, URZ, 0xffffffff, UP1 ;  /* 0xffffffffff04a887 */ /* 0x000fc80008800000 */
[----:B------:R-:W-:-:S04]  /*04b0*/  ULOP3.LUT UR4, UR4, 0x1, URZ, 0xc0, !UPT ;  /* 0x0000000104047892 */ /* 0x000fc8000f8ec0ff */
[----:B------:R-:W-:-:S11]  /*04c0*/  UISETP.NE.U32.AND UP2, UPT, UR4, 0x1, UPT ;  /* 0x000000010400788c */ /* 0x000fd6000bf45070 */
.L_x_8:
[----:B--2---:R-:W2:Y:S01]  /*04d0*/  SHFL.IDX PT, R2, R106, RZ, 0x1f ;  /* 0x00001fff6a027589 */ /* 0x004ea200000e0000 */
[----:B------:R-:W-:-:S04]  /*04e0*/  UISETP.NE.AND UP1, UPT, UR8, 0x2, UPT ;  /* 0x000000020800788c */ /* 0x000fc8000bf25270 */
[----:B------:R-:W-:Y:S01]  /*04f0*/  USEL UR13, URZ, 0x1, UP1 ;  /* 0x00000001ff0d7887 */ /* 0x000fe20008800000 */
[----:B--2---:R-:W-:-:S13]  /*0500*/  ISETP.NE.AND P0, PT, R2, RZ, PT ;  /* 0x000000ff0200720c */ /* 0x004fda0003f05270 */
[----:B------:R-:W-:Y:S05]  /*0510*/  @P0 BRA `(.L_x_9) ;  /* 0x00000004000c0947 */ /* 0x000fea0003800000 */
[----:B------:R-:W-:Y:S01]  /*0520*/  ELECT P0, URZ, PT ;  /* 0x0000000000ff782f */ /* 0x000fe20003800000 */
[----:B------:R-:W-:-:S12]  /*0530*/  BSSY.RECONVERGENT B0, `(.L_x_9) ;  /* 0x0000041000007945 */ /* 0x000fd80003800200 */
[----:B------:R-:W-:Y:S05]  /*0540*/  @!P0 BRA `(.L_x_10) ;  /* 0x0000000000fc8947 */ /* 0x000fea0003800000 */
[----:B------:R-:W2:Y:S01]  /*0550*/  S2UR UR5, SR_CgaCtaId ;  /* 0x00000000000579c3 */ /* 0x000ea20000008800 */
[----:B------:R-:W-:Y:S01]  /*0560*/  UMOV UR6, 0x400 ;  /* 0x0000040000067882 */ /* 0x000fe20000000000 */
[----:B------:R-:W-:Y:S01]  /*0570*/  UMOV UR4, 0x1 ;  /* 0x0000000100047882 */ /* 0x000fe20000000000 */
[----:B--2---:R-:W-:Y:S02]  /*0580*/  ULEA UR5, UR5, UR6, 0x18 ;  /* 0x0000000605057291 */ /* 0x004fe4000f8ec0ff */
[----:B------:R-:W-:-:S04]  /*0590*/  UIADD3 UR6, UPT, UPT, -UR4, 0x100000, URZ ;  /* 0x0010000004067890 */ /* 0x000fc8000fffe1ff */
[----:B------:R-:W-:Y:S02]  /*05a0*/  USHF.L.U32 UR7, UR6, 0xb, URZ ;  /* 0x0000000b06077899 */ /* 0x000fe400080006ff */
[----:B------:R-:W-:Y:S01]  /*05b0*/  USHF.L.U32 UR6, UR6, 0x1, URZ ;  /* 0x0000000106067899 */ /* 0x000fe200080006ff */
[----:B------:R-:W2:Y:S11]  /*05c0*/  FENCE.VIEW.ASYNC.S ;  /* 0x00000000000073c6 */ /* 0x000eb60000000000 */
[----:B--2---:R2:W3:Y:S01]  /*05d0*/  SYNCS.EXCH.64 URZ, [UR5], UR6 ;  /* 0x0000000605ff75b2 */ /* 0x0044e20008000100 */
[----:B------:R2:W4:Y:S01]  /*05e0*/  SYNCS.EXCH.64 URZ, [UR5+0xd8], UR6 ;  /* 0x0000d80605ff75b2 */ /* 0x0005220008000100 */
[----:B------:R2:W1:Y:S01]  /*05f0*/  SYNCS.EXCH.64 URZ, [UR5+0x8], UR6 ;  /* 0x0000080605ff75b2 */ /* 0x0004620008000100 */
        /* <DEDUP_REMOVED lines=50> */
[----:B------:R2:W1:Y:S02]  /*0920*/  SYNCS.EXCH.64 URZ, [UR5+0x1a8], UR6 ;  /* 0x0001a80605ff75b2 */ /* 0x0004640008000100 */
[----:B--234-:R-:W-:Y:S01]  /*0930*/  NOP ;  /* 0x0000000000007918 */ /* 0x01cfe20000000000 */
.L_x_10:
[----:B------:R-:W-:Y:S05]  /*0940*/  BSYNC.RECONVERGENT B0 ;  /* 0x0000000000007941 */ /* 0x000fea0003800200 */
.L_x_9:
[----:B------:R-:W2:Y:S01]  /*0950*/  SHFL.IDX PT, R2, R106, RZ, 0x1f ;  /* 0x00001fff6a027589 */ /* 0x000ea200000e0000 */
[----:B------:R-:W-:Y:S01]  /*0960*/  NOP ;  /* 0x0000000000007918 */ /* 0x000fe20000000000 */
[----:B--2---:R-:W-:-:S13]  /*0970*/  ISETP.NE.AND P0, PT, R2, 0x1, PT ;  /* 0x000000010200780c */ /* 0x004fda0003f05270 */
[----:B------:R-:W-:Y:S05]  /*0980*/  @P0 BRA `(.L_x_11) ;  /* 0x0000000000400947 */ /* 0x000fea0003800000 */
[----:B------:R-:W2:Y:S01]  /*0990*/  S2UR UR6, SR_CgaCtaId ;  /* 0x00000000000679c3 */ /* 0x000ea20000008800 */
[----:B------:R-:W-:Y:S01]  /*09a0*/  UMOV UR7, 0x400 ;  /* 0x0000040000077882 */ /* 0x000fe20000000000 */
[----:B------:R-:W-:Y:S01]  /*09b0*/  UMOV UR5, 0x20 ;  /* 0x0000002000057882 */ /* 0x000fe20000000000 */
[----:B------:R-:W-:Y:S01]  /*09c0*/  UMOV UR4, 0x80 ;  /* 0x0000008000047882 */ /* 0x000fe20000000000 */
[----:B------:R-:W-:-:S04]  /*09d0*/  UIADD3 UR10, UPT, UPT, -UR5, 0x100000, URZ ;  /* 0x00100000050a7890 */ /* 0x000fc8000fffe1ff */
[----:B------:R-:W-:Y:S02]  /*09e0*/  USHF.L.U32 UR11, UR10, 0xb, URZ ;  /* 0x0000000b0a0b7899 */ /* 0x000fe400080006ff */
[----:B------:R-:W-:Y:S02]  /*09f0*/  USHF.L.U32 UR10, UR10, 0x1, URZ ;  /* 0x000000010a0a7899 */ /* 0x000fe400080006ff */
[----:B------:R-:W-:-:S04]  /*0a00*/  UIADD3 UR4, UPT, UPT, -UR4, 0x100000, URZ ;  /* 0x0010000004047890 */ /* 0x000fc8000fffe1ff */
[----:B------:R-:W-:Y:S02]  /*0a10*/  USHF.L.U32 UR5, UR4, 0xb, URZ ;  /* 0x0000000b04057899 */ /* 0x000fe400080006ff */
[----:B------:R-:W-:Y:S01]  /*0a20*/  USHF.L.U32 UR4, UR4, 0x1, URZ ;  /* 0x0000000104047899 */ /* 0x000fe200080006ff */
[----:B------:R-:W-:Y:S01]  /*0a30*/  ELECT P0, URZ, PT ;  /* 0x0000000000ff782f */ /* 0x000fe20003800000 */
[----:B--2---:R-:W-:Y:S01]  /*0a40*/  ULEA UR6, UR6, UR7, 0x18 ;  /* 0x0000000706067291 */ /* 0x004fe2000f8ec0ff */
[----:B------:R-:W2:Y:S11]  /*0a50*/  FENCE.VIEW.ASYNC.S ;  /* 0x00000000000073c6 */ /* 0x000eb60000000000 */
[----:B--2---:R2:W3:Y:S01]  /*0a60*/  SYNCS.EXCH.64 URZ, [UR6+0x1b0], UR10 ;  /* 0x0001b00a06ff75b2 */ /* 0x0044e20008000100 */
[----:B------:R2:W4:Y:S01]  /*0a70*/  SYNCS.EXCH.64 URZ, [UR6+0x1b8], UR4 ;  /* 0x0001b80406ff75b2 */ /* 0x0005220008000100 */
[----:B------:R-:W-:Y:S01]  /*0a80*/  NOP ;  /* 0x0000000000007918 */ /* 0x000fe20000000000 */
.L_x_11:
[----:B------:R-:W1:Y:S01]  /*0a90*/  SHFL.IDX PT, R2, R106, RZ, 0x1f ;  /* 0x00001fff6a027589 */ /* 0x000e6200000e0000 */
[----:B------:R-:W-:Y:S01]  /*0aa0*/  NOP ;  /* 0x0000000000007918 */ /* 0x000fe20000000000 */
[----:B-1----:R-:W-:-:S13]  /*0ab0*/  ISETP.NE.AND P0, PT, R2, 0x3, PT ;  /* 0x000000030200780c */ /* 0x002fda0003f05270 */
[----:B------:R-:W-:Y:S05]  /*0ac0*/  @P0 BRA `(.L_x_12) ;  /* 0x0000000000300947 */ /* 0x000fea0003800000 */
[----:B--2---:R-:W1:Y:S01]  /*0ad0*/  S2UR UR5, SR_CgaCtaId ;  /* 0x00000000000579c3 */ /* 0x004e620000008800 */
[----:B------:R-:W-:Y:S01]  /*0ae0*/  UMOV UR6, 0x400 ;  /* 0x0000040000067882 */ /* 0x000fe20000000000 */
[----:B------:R-:W-:Y:S01]  /*0af0*/  UMOV UR4, 0x20 ;  /* 0x0000002000047882 */ /* 0x000fe20000000000 */
[----:B------:R-:W-:Y:S01]  /*0b00*/  ELECT P0, URZ, PT ;  /* 0x0000000000ff782f */ /* 0x000fe20003800000 */
[----:B-1----:R-:W-:Y:S02]  /*0b10*/  ULEA UR5, UR5, UR6, 0x18 ;  /* 0x0000000605057291 */ /* 0x002fe4000f8ec0ff */
[----:B------:R-:W-:-:S04]  /*0b20*/  UIADD3 UR6, UPT, UPT, -UR4, 0x100000, URZ ;  /* 0x0010000004067890 */ /* 0x000fc8000fffe1ff */
[----:B------:R-:W-:Y:S02]  /*0b30*/  USHF.L.U32 UR7, UR6, 0xb, URZ ;  /* 0x0000000b06077899 */ /* 0x000fe400080006ff */
[----:B------:R-:W-:Y:S01]  /*0b40*/  USHF.L.U32 UR6, UR6, 0x1, URZ ;  /* 0x0000000106067899 */ /* 0x000fe200080006ff */
[----:B------:R-:W1:Y:S11]  /*0b50*/  FENCE.VIEW.ASYNC.S ;  /* 0x00000000000073c6 */ /* 0x000e760000000000 */
[----:B-1----:R1:W2:Y:S01]  /*0b60*/  SYNCS.EXCH.64 URZ, [UR5+0x1c0], UR6 ;  /* 0x0001c00605ff75b2 */ /* 0x0022a20008000100 */
[----:B------:R1:W1:Y:S01]  /*0b70*/  SYNCS.EXCH.64 URZ, [UR5+0x1c8], UR6 ;  /* 0x0001c80605ff75b2 */ /* 0x0002620008000100 */
[----:B------:R-:W-:Y:S01]  /*0b80*/  NOP ;  /* 0x0000000000007918 */ /* 0x000fe20000000000 */
.L_x_12:
[----:B------:R-:W3:Y:S01]  /*0b90*/  SHFL.IDX PT, R2, R106, RZ, 0x1f ;  /* 0x00001fff6a027589 */ /* 0x000ee200000e0000 */
[----:B------:R-:W-:Y:S01]  /*0ba0*/  NOP ;  /* 0x0000000000007918 */ /* 0x000fe20000000000 */
[----:B---3--:R-:W-:-:S13]  /*0bb0*/  ISETP.NE.AND P0, PT, R2, 0x4, PT ;  /* 0x000000040200780c */ /* 0x008fda0003f05270 */
[----:B------:R-:W-:Y:S05]  /*0bc0*/  @P0 BRA `(.L_x_13) ;  /* 0x00000000004c0947 */ /* 0x000fea0003800000 */
[----:B-12---:R-:W1:Y:S01]  /*0bd0*/  S2UR UR5, SR_CgaCtaId ;  /* 0x00000000000579c3 */ /* 0x006e620000008800 */
[----:B------:R-:W-:Y:S01]  /*0be0*/  UMOV UR7, 0x100 ;  /* 0x0000010000077882 */ /* 0x000fe20000000000 */
[----:B------:R-:W-:Y:S01]  /*0bf0*/  UMOV UR6, 0x400 ;  /* 0x0000040000067882 */ /* 0x000fe20000000000 */
[----:B------:R-:W-:Y:S01]  /*0c00*/  USEL UR7, UR7, 0xe0, UP2 ;  /* 0x000000e007077887 */ /* 0x000fe20009000000 */
[----:B------:R-:W-:Y:S01]  /*0c10*/  UMOV UR4, 0x1 ;  /* 0x0000000100047882 */ /* 0x000fe20000000000 */
[----:B------:R-:W-:Y:S01]  /*0c20*/  ELECT P0, URZ, PT ;  /* 0x0000000000ff782f */ /* 0x000fe20003800000 */
[----:B------:R-:W-:-:S04]  /*0c30*/  UIADD3 UR10, UPT, UPT, -UR4, 0x100000, URZ ;  /* 0x00100000040a7890 */ /* 0x000fc8000fffe1ff */
[----:B------:R-:W-:Y:S02]  /*0c40*/  USHF.L.U32 UR11, UR10, 0xb, URZ ;  /* 0x0000000b0a0b7899 */ /* 0x000fe400080006ff */
[----:B------:R-:W-:Y:S02]  /*0c50*/  USHF.L.U32 UR10, UR10, 0x1, URZ ;  /* 0x000000010a0a7899 */ /* 0x000fe400080006ff */
[----:B-1----:R-:W-:Y:S02]  /*0c60*/  ULEA UR5, UR5, UR6, 0x18 ;  /* 0x0000000605057291 */ /* 0x002fe4000f8ec0ff */
[----:B------:R-:W-:-:S04]  /*0c70*/  UIADD3 UR6, UPT, UPT, -UR7, 0x100000, URZ ;  /* 0x0010000007067890 */ /* 0x000fc8000fffe1ff */
[----:B------:R-:W-:Y:S02]  /*0c80*/  USHF.L.U32 UR7, UR6, 0xb, URZ ;  /* 0x0000000b06077899 */ /* 0x000fe400080006ff */
[----:B------:R-:W-:Y:S01]  /*0c90*/  USHF.L.U32 UR6, UR6, 0x1, URZ ;  /* 0x0000000106067899 */ /* 0x000fe200080006ff */
[----:B------:R-:W1:Y:S03]  /*0ca0*/  FENCE.VIEW.ASYNC.S ;  /* 0x00000000000073c6 */ /* 0x000e660000000000 */
[----:B-1----:R3:W1:Y:S08]  /*0cb0*/  SYNCS.EXCH.64 URZ, [UR5+0x1d0], UR10 ;  /* 0x0001d00a05ff75b2 */ /* 0x0026700008000100 */
[----:B------:R3:W2:Y:S01]  /*0cc0*/  SYNCS.EXCH.64 URZ, [UR5+0x1e0], UR6 ;  /* 0x0001e00605ff75b2 */ /* 0x0006a20008000100 */
[----:B------:R3:W1:Y:S01]  /*0cd0*/  SYNCS.EXCH.64 URZ, [UR5+0x1d8], UR10 ;  /* 0x0001d80a05ff75b2 */ /* 0x0006620008000100 */
[----:B------:R3:W1:Y:S02]  /*0ce0*/  SYNCS.EXCH.64 URZ, [UR5+0x1e8], UR6 ;  /* 0x0001e80605ff75b2 */ /* 0x0006640008000100 */
[----:B---3--:R-:W-:Y:S01]  /*0cf0*/  NOP ;  /* 0x0000000000007918 */ /* 0x008fe20000000000 */
.L_x_13:
[----:B------:R-:W3:Y:S01]  /*0d00*/  SHFL.IDX PT, R2, R106, RZ, 0x1f ;  /* 0x00001fff6a027589 */ /* 0x000ee200000e0000 */
[----:B------:R-:W-:Y:S01]  /*0d10*/  NOP ;  /* 0x0000000000007918 */ /* 0x000fe20000000000 */
[----:B---3--:R-:W-:-:S13]  /*0d20*/  ISETP.NE.AND P0, PT, R2, 0x5, PT ;  /* 0x000000050200780c */ /* 0x008fda0003f05270 */
[----:B------:R-:W-:Y:S05]  /*0d30*/  @P0 BRA `(.L_x_14) ;  /* 0x0000000000580947 */ /* 0x000fea0003800000 */
[----:B-12---:R-:W1:Y:S01]  /*0d40*/  S2UR UR6, SR_CgaCtaId ;  /* 0x00000000000679c3 */ /* 0x006e620000008800 */
        /* <DEDUP_REMOVED lines=10> */
[----:B-1----:R-:W-:Y:S01]  /*0df0*/  ULEA UR6, UR6, UR7, 0x18 ;  /* 0x0000000706067291 */ /* 0x002fe2000f8ec0ff */
[----:B------:R-:W1:Y:S11]  /*0e00*/  FENCE.VIEW.ASYNC.S ;  /* 0x00000000000073c6 */ /* 0x000e760000000000 */
[----:B-1----:R3:W1:Y:S01]  /*0e10*/  SYNCS.EXCH.64 URZ, [UR6+0x1f0], UR10 ;  /* 0x0001f00a06ff75b2 */ /* 0x0026620008000100 */
[----:B------:R3:W2:Y:S01]  /*0e20*/  SYNCS.EXCH.64 URZ, [UR6+0x210], UR4 ;  /* 0x0002100406ff75b2 */ /* 0x0006a20008000100 */
[----:B------:R3:W1:Y:S01]  /*0e30*/  SYNCS.EXCH.64 URZ, [UR6+0x1f8], UR10 ;  /* 0x0001f80a06ff75b2 */ /* 0x0006620008000100 */
[----:B------:R3:W1:Y:S01]  /*0e40*/  SYNCS.EXCH.64 URZ, [UR6+0x218], UR4 ;  /* 0x0002180406ff75b2 */ /* 0x0006620008000100 */
[----:B------:R3:W1:Y:S01]  /*0e50*/  SYNCS.EXCH.64 URZ, [UR6+0x200], UR10 ;  /* 0x0002000a06ff75b2 */ /* 0x0006620008000100 */
[----:B------:R3:W1:Y:S01]  /*0e60*/  SYNCS.EXCH.64 URZ, [UR6+0x220], UR4 ;  /* 0x0002200406ff75b2 */ /* 0x0006620008000100 */
[----:B------:R3:W1:Y:S01]  /*0e70*/  SYNCS.EXCH.64 URZ, [UR6+0x208], UR10 ;  /* 0x0002080a06ff75b2 */ /* 0x0006620008000100 */
[----:B------:R3:W1:Y:S02]  /*0e80*/  SYNCS.EXCH.64 URZ, [UR6+0x228], UR4 ;  /* 0x0002280406ff75b2 */ /* 0x0006640008000100 */
[----:B---3--:R-:W-:Y:S01]  /*0e90*/  NOP ;  /* 0x0000000000007918 */ /* 0x008fe20000000000 */
.L_x_14:
[----:B------:R-:W3:Y:S01]  /*0ea0*/  SHFL.IDX PT, R2, R106, RZ, 0x1f ;  /* 0x00001fff6a027589 */ /* 0x000ee200000e0000 */
[----:B------:R-:W-:Y:S01]  /*0eb0*/  NOP ;  /* 0x0000000000007918 */ /* 0x000fe20000000000 */
[----:B---3--:R-:W-:-:S13]  /*0ec0*/  ISETP.NE.AND P0, PT, R2, 0x3, PT ;  /* 0x000000030200780c */ /* 0x008fda0003f05270 */
[----:B------:R-:W-:Y:S05]  /*0ed0*/  @P0 BRA `(.L_x_15) ;  /* 0x0000000000380947 */ /* 0x000fea0003800000 */
[----:B-12---:R-:W1:Y:S01]  /*0ee0*/  S2UR UR5, SR_CgaCtaId ;  /* 0x00000000000579c3 */ /* 0x006e620000008800 */
        /* <DEDUP_REMOVED lines=8> */
[----:B-1----:R3:W1:Y:S01]  /*0f70*/  SYNCS.EXCH.64 URZ, [UR5+0x230], UR6 ;  /* 0x0002300605ff75b2 */ /* 0x0026620008000100 */
[----:B------:R3:W2:Y:S01]  /*0f80*/  SYNCS.EXCH.64 URZ, [UR5+0x240], UR6 ;  /* 0x0002400605ff75b2 */ /* 0x0006a20008000100 */
[----:B------:R3:W1:Y:S01]  /*0f90*/  SYNCS.EXCH.64 URZ, [UR5+0x238], UR6 ;  /* 0x0002380605ff75b2 */ /* 0x0006620008000100 */
[----:B------:R3:W1:Y:S02]  /*0fa0*/  SYNCS.EXCH.64 URZ, [UR5+0x248], UR6 ;  /* 0x0002480605ff75b2 */ /* 0x0006640008000100 */
[----:B---3--:R-:W-:Y:S01]  /*0fb0*/  NOP ;  /* 0x0000000000007918 */ /* 0x008fe20000000000 */
.L_x_15:
[----:B-12---:R-:W1:Y:S01]  /*0fc0*/  S2UR UR5, SR_CTAID.X ;  /* 0x00000000000579c3 */ /* 0x006e620000002500 */
[----:B------:R-:W-:-:S05]  /*0fd0*/  CS2R.32 R99, SR_CgaSize ;  /* 0x0000000000637805 */ /* 0x000fca0000008a00 */
[----:B------:R-:W-:-:S05]  /*0fe0*/  IMAD R99, R99, -0xa0, RZ ;  /* 0xffffff6063637824 */ /* 0x000fca00078e02ff */
[----:B------:R-:W-:-:S14]  /*0ff0*/  R2UR UR7, R99 ;  /* 0x00000000630772ca */ /* 0x000fdc00000e0000 */
[----:B------:R-:W2:Y:S01]  /*1000*/  LDCU UR7, c[0x0][UR7+0x2b0] ;  /* 0x00005600070777ac */ /* 0x000ea20008000800 */
[----:B------:R-:W-:Y:S01]  /*1010*/  NOP ;  /* 0x0000000000007918 */ /* 0x000fe20000000000 */
[----:B------:R-:W-:-:S05]  /*1020*/  CS2R.32 R99, SR_CgaSize ;  /* 0x0000000000637805 */ /* 0x000fca0000008a00 */
[----:B------:R-:W-:-:S05]  /*1030*/  IMAD R99, R99, -0xa0, RZ ;  /* 0xffffff6063637824 */ /* 0x000fca00078e02ff */
[----:B------:R-:W-:-:S14]  /*1040*/  R2UR UR6, R99 ;  /* 0x00000000630672ca */ /* 0x000fdc00000e0000 */
[----:B------:R-:W3:Y:S01]  /*1050*/  LDCU UR6, c[0x0][UR6+0x2b4] ;  /* 0x00005680060677ac */ /* 0x000ee20008000800 */
[----:B------:R-:W4:Y:S08]  /*1060*/  S2UR UR4, SR_CTAID.Y ;  /* 0x00000000000479c3 */ /* 0x000f300000002600 */
[----:B------:R-:W3:Y:S01]  /*1070*/  LDC R9, c[0x0][0xb24] ;  /* 0x0002c900ff097b82 */ /* 0x000ee20000000800 */
[----:B-1----:R-:W-:-:S02]  /*1080*/  I2FP.F32.U32 R5, UR5 ;  /* 0x0000000500057c45 */ /* 0x002fc40008201000 */
[----:B------:R-:W-:-:S05]  /*1090*/  CS2R.32 R3, SR_CgaSize ;  /* 0x0000000000037805 */ /* 0x000fca0000008a00 */
[----:B------:R-:W-:-:S06]  /*10a0*/  IMAD R3, R3, -0xa0, RZ ;  /* 0xffffff6003037824 */ /* 0x000fcc00078e02ff */
[----:B------:R-:W1:Y:S01]  /*10b0*/  LDC R3, c[0x0][R3+0x2a0] ;  /* 0x0000a80003037b82 */ /* 0x000e620000000800 */
[----:B------:R-:W-:Y:S01]  /*10c0*/  MOV R99, UR5 ;  /* 0x0000000500637c02 */ /* 0x000fe20008000f00 */
[----:B--2---:R-:W-:Y:S01]  /*10d0*/  FMUL R5, R5, UR7 ;  /* 0x0000000705057c20 */ /* 0x004fe20008400000 */
[----:B----4-:R-:W-:Y:S02]  /*10e0*/  I2FP.F32.U32 R4, UR4 ;  /* 0x0000000400047c45 */ /* 0x010fe40008201000 */
[----:B------:R-:W-:-:S05]  /*10f0*/  CS2R.32 R2, SR_CgaSize ;  /* 0x0000000000027805 */ /* 0x000fca0000008a00 */
[----:B------:R-:W-:-:S06]  /*1100*/  IMAD R2, R2, -0xa0, RZ ;  /* 0xffffff6002027824 */ /* 0x000fcc00078e02ff */
[----:B------:R-:W2:Y:S01]  /*1110*/  LDC R2, c[0x0][R2+0x2a4] ;  /* 0x0000a90002027b82 */ /* 0x000ea20000000800 */
[----:B------:R-:W4:Y:S01]  /*1120*/  F2I.U32.TRUNC.NTZ R96, R5 ;  /* 0x0000000500607305 */ /* 0x000f22000020f000 */
[----:B------:R-:W-:Y:S01]  /*1130*/  MOV R97, UR4 ;  /* 0x0000000400617c02 */ /* 0x000fe20008000f00 */
[----:B---3--:R-:W-:-:S05]  /*1140*/  FMUL R4, R4, UR6 ;  /* 0x0000000604047c20 */ /* 0x008fca0008400000 */
[----:B------:R-:W-:Y:S01]  /*1150*/  BAR.SYNC.DEFER_BLOCKING 0x0 ;  /* 0x0000000000007b1d */ /* 0x000fe20000010000 */
[----:B------:R-:W-:-:S05]  /*1160*/  ISETP.GE.AND P0, PT, R9, 0x1, PT ;  /* 0x000000010900780c */ /* 0x000fca0003f06270 */
[----:B------:R-:W3:Y:S02]  /*1170*/  F2I.U32.TRUNC.NTZ R81, R4 ;  /* 0x0000000400517305 */ /* 0x000ee4000020f000 */
[----:B------:R-:W2:Y:S01]  /*1180*/  S2UR UR36, SR_CTAID.Z ;  /* 0x00000000002479c3 */ /* 0x000ea20000002700 */
[----:B----4-:R-:W-:-:S05]  /*1190*/  IADD3 R96, PT, PT, -R96, RZ, RZ ;  /* 0x000000ff60607210 */ /* 0x010fca0007ffe1ff */
[----:B-1----:R-:W-:Y:S01]  /*11a0*/  IMAD R96, R3, R96, UR5 ;  /* 0x0000000503607e24 */ /* 0x002fe2000f8e0260 */
[----:B---3--:R-:W-:-:S05]  /*11b0*/  IADD3 R81, PT, PT, -R81, RZ, RZ ;  /* 0x000000ff51517210 */ /* 0x008fca0007ffe1ff */
[----:B--2---:R-:W-:Y:S01]  /*11c0*/  IMAD R81, R2, R81, UR4 ;  /* 0x0000000402517e24 */ /* 0x004fe2000f8e0251 */
[----:B------:R-:W-:Y:S06]  /*11d0*/  @!P0 BRA `(.L_x_16) ;  /* 0x0000000000b88947 */ /* 0x000fec0003800000 */
[----:B------:R-:W1:Y:S01]  /*11e0*/  LDC.64 R4, c[0x0][0xb18] ;  /* 0x0002c600ff047b82 */ /* 0x000e620000000a00 */
[----:B------:R-:W-:-:S07]  /*11f0*/  ISETP.NE.AND P0, PT, R9, 0x1, PT ;  /* 0x000000010900780c */ /* 0x000fce0003f05270 */
[----:B------:R-:W2:Y:S08]  /*1200*/  LDC R10, c[0x0][0xb0c] ;  /* 0x0002c300ff0a7b82 */ /* 0x000eb00000000800 */
[----:B------:R-:W3:Y:S08]  /*1210*/  LDC R11, c[0x0][0x370] ;  /* 0x0000dc00ff0b7b82 */ /* 0x000ef00000000800 */
[----:B------:R-:W4:Y:S01]  /*1220*/  LDC R12, c[0x0][0x374] ;  /* 0x0000dd00ff0c7b82 */ /* 0x000f220000000800 */
[----:B-1----:R-:W-:-:S07]  /*1230*/  ISETP.NE.AND P1, PT, R4, 0x1, PT ;  /* 0x000000010400780c */ /* 0x002fce0003f25270 */
[----:B------:R-:W3:Y:S01]  /*1240*/  LDC.64 R6, c[0x0][0xb10] ;  /* 0x0002c400ff067b82 */ /* 0x000ee20000000a00 */
[----:B--2---:R-:W-:-:S07]  /*1250*/  ISETP.NE.AND P2, PT, R10, 0x1, PT ;  /* 0x000000010a00780c */ /* 0x004fce0003f45270 */
[----:B------:R-:W1:Y:S08]  /*1260*/  LDC R8, c[0x0][0xb20] ;  /* 0x0002c800ff087b82 */ /* 0x000e700000000800 */
[----:B------:R-:W2:Y:S01]  /*1270*/  LDC.64 R2, c[0x0][0xb28] ;  /* 0x0002ca00ff027b82 */ /* 0x000ea20000000a00 */
[----:B----4-:R-:W-:-:S04]  /*1280*/  IMAD.HI.U32 R13, R12, R5, RZ ;  /* 0x000000050c0d7227 */ /* 0x010fc800078e00ff */
[----:B------:R-:W-:-:S04]  /*1290*/  IMAD.HI.U32 R5, R97, R5, RZ ;  /* 0x0000000561057227 */ /* 0x000fc800078e00ff */
[----:B---3--:R-:W-:-:S04]  /*12a0*/  IMAD.HI.U32 R14, R11, R6, RZ ;  /* 0x000000060b0e7227 */ /* 0x008fc800078e00ff */
[----:B------:R-:W-:Y:S01]  /*12b0*/  IMAD.HI.U32 R16, R99, R6, RZ ;  /* 0x0000000663107227 */ /* 0x000fe200078e00ff */
[-C--:B------:R-:W-:Y:S02]  /*12c0*/  @P2 SHF.R.U32.HI R11, RZ, R7.reuse, R14 ;  /* 0x00000007ff0b2219 */ /* 0x080fe4000001160e */
[-C--:B-1----:R-:W-:Y:S02]  /*12d0*/  @P1 SHF.R.U32.HI R12, RZ, R8.reuse, R13 ;  /* 0x00000008ff0c1219 */ /* 0x082fe4000001160d */
[----:B------:R-:W-:Y:S02]  /*12e0*/  SHF.R.U32.HI R8, RZ, R8, R5 ;  /* 0x00000008ff087219 */ /* 0x000fe40000011605 */
[----:B------:R-:W-:Y:S02]  /*12f0*/  SHF.R.U32.HI R16, RZ, R7, R16 ;  /* 0x00000007ff107219 */ /* 0x000fe40000011610 */
[----:B------:R-:W-:Y:S01]  /*1300*/  SEL R5, R97, R8, !P1 ;  /* 0x0000000861057207 */ /* 0x000fe20004800000 */
[----:B--2---:R-:W-:Y:S01]  /*1310*/  IMAD.HI.U32 R14, R12, R2, RZ ;  /* 0x000000020c0e7227 */ /* 0x004fe200078e00ff */
[----:B------:R-:W-:-:S03]  /*1320*/  SEL R7, R99, R16, !P2 ;  /* 0x0000001063077207 */ /* 0x000fc60005000000 */
[----:B------:R-:W-:Y:S01]  /*1330*/  IMAD.HI.U32 R6, R11, R2, RZ ;  /* 0x000000020b067227 */ /* 0x000fe200078e00ff */
[----:B------:R-:W-:-:S04]  /*1340*/  @P0 SHF.R.U32.HI R12, RZ, R3, R14 ;  /* 0x00000003ff0c0219 */ /* 0x000fc8000001160e */
[----:B------:R-:W-:Y:S01]  /*1350*/  @P0 SHF.R.U32.HI R11, RZ, R3, R6 ;  /* 0x00000003ff0b0219 */ /* 0x000fe20000011606 */
[----:B------:R-:W-:-:S04]  /*1360*/  IMAD R12, R12, R9, RZ ;  /* 0x000000090c0c7224 */ /* 0x000fc800078e02ff */
[----:B------:R-:W-:Y:S01]  /*1370*/  IMAD R6, R11, R9, RZ ;  /* 0x000000090b067224 */ /* 0x000fe200078e02ff */
[----:B------:R-:W-:-:S04]  /*1380*/  ISETP.GE.AND P1, PT, R5, R12, PT ;  /* 0x0000000c0500720c */ /* 0x000fc80003f26270 */
[----:B------:R-:W-:Y:S01]  /*1390*/  ISETP.GE.OR P1, PT, R7, R6, P1 ;  /* 0x000000060700720c */ /* 0x000fe20000f26670 */
[----:B------:R-:W-:-:S05]  /*13a0*/  IMAD.HI.U32 R6, R5, R2, RZ ;  /* 0x0000000205067227 */ /* 0x000fca00078e00ff */
[----:B------:R-:W-:-:S04]  /*13b0*/  SHF.R.U32.HI R6, RZ, R3, R6 ;  /* 0x00000003ff067219 */ /* 0x000fc80000011606 */
[----:B------:R-:W-:-:S03]  /*13c0*/  SEL R6, R5, R6, !P0 ;  /* 0x0000000605067207 */ /* 0x000fc60004000000 */
[----:B------:R-:W-:Y:S01]  /*13d0*/  @!P1 IMAD.HI.U32 R8, R7, R2, RZ ;  /* 0x0000000207089227 */ /* 0x000fe200078e00ff */
[----:B------:R-:W-:-:S04]  /*13e0*/  IADD3 R2, PT, PT, -R6, RZ, RZ ;  /* 0x000000ff06027210 */ /* 0x000fc80007ffe1ff */
[----:B------:R-:W-:Y:S01]  /*13f0*/  @!P1 SHF.R.U32.HI R8, RZ, R3, R8 ;  /* 0x00000003ff089219 */ /* 0x000fe20000011608 */
[----:B------:R-:W-:-:S03]  /*1400*/  IMAD R2, R9, R2, R5 ;  /* 0x0000000209027224 */ /* 0x000fc600078e0205 */
[----:B------:R-:W-:Y:S02]  /*1410*/  @!P1 SEL R3, R7, R8, !P0 ;  /* 0x0000000807039207 */ /* 0x000fe40004000000 */
[----:B------:R-:W-:-:S03]  /*1420*/  IADD3 R8, PT, PT, -R5, RZ, RZ ;  /* 0x000000ff05087210 */ /* 0x000fc60007ffe1ff */
[--C-:B------:R-:W-:Y:S02]  /*1430*/  @!P1 IMAD.IADD R6, R6, 0x1, -R3.reuse ;  /* 0x0000000106069824 */ /* 0x100fe400078e0a03 */
[----:B------:R-:W-:Y:S01]  /*1440*/  @!P1 IMAD R3, R2, R11, R3 ;  /* 0x0000000b02039224 */ /* 0x000fe200078e0203 */
[----:B------:R-:W-:Y:S01]  /*1450*/  IADD3 R2, PT, PT, -R7, RZ, RZ ;  /* 0x000000ff07027210 */ /* 0x000fe20007ffe1ff */
[----:B------:R-:W-:Y:S02]  /*1460*/  @!P1 IMAD R5, R6, R9, R7 ;  /* 0x0000000906059224 */ /* 0x000fe400078e0207 */
[----:B------:R-:W-:Y:S02]  /*1470*/  IMAD R8, R4, R8, R97 ;  /* 0x0000000804087224 */ /* 0x000fe400078e0261 */
[----:B------:R-:W-:Y:S02]  /*1480*/  @!P1 IMAD.MOV.U32 R7, RZ, RZ, R3 ;  /* 0x000000ffff079224 */ /* 0x000fe400078e0003 */
[----:B------:R-:W-:-:S02]  /*1490*/  IMAD R2, R10, R2, R99 ;  /* 0x000000020a027224 */ /* 0x000fc400078e0263 */
[----:B------:R-:W-:Y:S02]  /*14a0*/  IMAD R97, R5, R4, R8 ;  /* 0x0000000405617224 */ /* 0x000fe400078e0208 */
[----:B------:R-:W-:Y:S02]  /*14b0*/  IMAD R99, R7, R10, R2 ;  /* 0x0000000a07637224 */ /* 0x000fe400078e0202 */
.L_x_16:
[----:B------:R-:W1:Y:S01]  /*14c0*/  LDCU UR4, c[0x0][0xb30] ;  /* 0x00016600ff0477ac */ /* 0x000e620008000800 */
[----:B------:R-:W2:Y:S08]  /*14d0*/  S2UR UR37, SR_CgaCtaId ;  /* 0x00000000002579c3 */ /* 0x000eb00000008800 */
[----:B------:R-:W3:Y:S01]  /*14e0*/  LDC R40, c[0x0][0xb24] ;  /* 0x0002c900ff287b82 */ /* 0x000ee20000000800 */
[----:B-1----:R-:W-:-:S09]  /*14f0*/  UISETP.NE.AND UP1, UPT, UR4, 0x1, UPT ;  /* 0x000000010400788c */ /* 0x002fd2000bf25270 */
[----:B--2---:R-:W-:Y:S05]  /*1500*/  BRA.U UP1, `(.L_x_17) ;  /* 0x0000000101407547 */ /* 0x004fea000b800000 */
[----:B------:R-:W1:Y:S08]  /*1510*/  LDC.64 R4, c[0x0][0xb10] ;  /* 0x0002c400ff047b82 */ /* 0x000e700000000a00 */
[----:B------:R-:W2:Y:S08]  /*1520*/  LDC.64 R2, c[0x0][0xb18] ;  /* 0x0002c600ff027b82 */ /* 0x000eb00000000a00 */
[----:B------:R-:W4:Y:S08]  /*1530*/  LDC R6, c[0x0][0xb20] ;  /* 0x0002c800ff067b82 */ /* 0x000f300000000800 */
[----:B------:R-:W3:Y:S01]  /*1540*/  LDC R8, c[0x0][0xb0c] ;  /* 0x0002c300ff087b82 */ /* 0x000ee20000000800 */
[----:B-1----:R-:W-:-:S05]  /*1550*/  IMAD.HI.U32 R4, R99, R4, RZ ;  /* 0x0000000463047227 */ /* 0x002fca00078e00ff */
[----:B------:R-:W-:Y:S01]  /*1560*/  SHF.R.U32.HI R4, RZ, R5, R4 ;  /* 0x00000005ff047219 */ /* 0x000fe20000011604 */
[----:B--2---:R-:W-:Y:S01]  /*1570*/  IMAD.HI.U32 R3, R97, R3, RZ ;  /* 0x0000000361037227 */ /* 0x004fe200078e00ff */
[----:B------:R-:W-:-:S04]  /*1580*/  ISETP.NE.AND P0, PT, R2, 0x1, PT ;  /* 0x000000010200780c */ /* 0x000fc80003f05270 */
[----:B----4-:R-:W-:-:S04]  /*1590*/  SHF.R.U32.HI R6, RZ, R6, R3 ;  /* 0x00000006ff067219 */ /* 0x010fc80000011603 */
[----:B------:R-:W-:Y:S02]  /*15a0*/  SEL R3, R97, R6, !P0 ;  /* 0x0000000661037207 */ /* 0x000fe40004000000 */
[----:B---3--:R-:W-:-:S04]  /*15b0*/  ISETP.NE.AND P1, PT, R8, 0x1, PT ;  /* 0x000000010800780c */ /* 0x008fc80003f25270 */
[----:B------:R-:W-:-:S05]  /*15c0*/  SEL R4, R99, R4, !P1 ;  /* 0x0000000463047207 */ /* 0x000fca0004800000 */
[----:B------:R-:W-:Y:S02]  /*15d0*/  IMAD.IADD R5, R3, 0x1, -R4 ;  /* 0x0000000103057824 */ /* 0x000fe400078e0a04 */
[----:B------:R-:W-:Y:S02]  /*15e0*/  IMAD.IADD R3, R4, 0x1, -R3 ;  /* 0x0000000104037824 */ /* 0x000fe400078e0a03 */
[----:B------:R-:W-:Y:S02]  /*15f0*/  IMAD R99, R5, R8, R99 ;  /* 0x0000000805637224 */ /* 0x000fe400078e0263 */
[----:B------:R-:W-:-:S07]  /*1600*/  IMAD R97, R3, R2, R97 ;  /* 0x0000000203617224 */ /* 0x000fce00078e0261 */
.L_x_17:
[----:B------:R-:W-:Y:S01]  /*1610*/  BAR.SYNC.DEFER_BLOCKING 0x0 ;  /* 0x0000000000007b1d */ /* 0x000fe20000010000 */
[----:B------:R-:W-:Y:S01]  /*1620*/  UISETP.NE.AND UP1, UPT, UR8, 0x2, UPT ;  /* 0x000000020800788c */ /* 0x000fe2000bf25270 */
[----:B------:R-:W-:Y:S02]  /*1630*/  ISETP.NE.OR P5, PT, R0, 0x2, !P5 ;  /* 0x000000020000780c */ /* 0x000fe40006fa5670 */
[----:B------:R-:W-:-:S06]  /*1640*/  LOP3.LUT R2, R103, 0x1f, RZ, 0xc0, !PT ;  /* 0x0000001f67027812 */ /* 0x000fcc00078ec0ff */
[----:B------:R-:W-:Y:S05]  /*1650*/  BRA.U UP1, `(.L_x_18) ;  /* 0x0000001d01907547 */ /* 0x000fea000b800000 */
[----:B------:R-:W1:Y:S01]  /*1660*/  LDCU UR13, c[0x0][0x38c] ;  /* 0x00007180ff0d77ac */ /* 0x000e620008000800 */
[----:B------:R-:W2:Y:S01]  /*1670*/  LDC R9, c[0x0][0x370] ;  /* 0x0000dc00ff097b82 */ /* 0x000ea20000000800 */
[----:B------:R-:W-:Y:S01]  /*1680*/  PLOP3.LUT P1, PT, PT, PT, UP2, 0x80, 0x8 ;  /* 0x000000000008781c */ /* 0x000fe20003f2f028 */
[----:B------:R-:W-:Y:S01]  /*1690*/  IMAD.MOV.U32 R15, RZ, RZ, 0x1 ;  /* 0x00000001ff0f7424 */ /* 0x000fe200078e00ff */
[----:B------:R-:W-:Y:S01]  /*16a0*/  ISETP.EQ.OR P4, PT, R2, RZ, P5 ;  /* 0x000000ff0200720c */ /* 0x000fe20002f82670 */
[----:B------:R-:W-:Y:S01]  /*16b0*/  IMAD.MOV.U32 R14, RZ, RZ, RZ ;  /* 0x000000ffff0e7224 */ /* 0x000fe200078e00ff */
[----:B------:R-:W-:Y:S02]  /*16c0*/  PLOP3.LUT P1, PT, P1, PT, PT, 0x8, 0x80 ;  /* 0x000000000080781c */ /* 0x000fe40000f2e170 */
[----:B------:R-:W-:Y:S01]  /*16d0*/  CS2R R12, SRZ ;  /* 0x00000000000c7805 */ /* 0x000fe2000001ff00 */
[----:B------:R-:W-:Y:S01]  /*16e0*/  IMAD.MOV.U32 R10, RZ, RZ, 0x1 ;  /* 0x00000001ff0a7424 */ /* 0x000fe200078e00ff */
[----:B------:R-:W4:Y:S01]  /*16f0*/  LDC R0, c[0x0][0x374] ;  /* 0x0000dd00ff007b82 */ /* 0x000f220000000800 */
[----:B------:R-:W2:Y:S01]  /*1700*/  LDCU.64 UR22, c[0x0][0x348] ;  /* 0x00006900ff1677ac */ /* 0x000ea20008000a00 */
[----:B------:R-:W-:Y:S01]  /*1710*/  UMOV UR6, URZ ;  /* 0x000000ff00067c82 */ /* 0x000fe20008000000 */
[----:B-1----:R-:W-:-:S04]  /*1720*/  UIADD3 UR5, UPT, UPT, UR13, 0x3f, URZ ;  /* 0x0000003f0d057890 */ /* 0x002fc8000fffe0ff */
[----:B------:R-:W-:-:S04]  /*1730*/  USHF.R.S32.HI UR4, URZ, 0x1f, UR5 ;  /* 0x0000001fff047899 */ /* 0x000fc80008011405 */
[----:B------:R-:W-:-:S04]  /*1740*/  ULEA.HI UR4, UR4, UR5, URZ, 0x6 ;  /* 0x0000000504047291 */ /* 0x000fc8000f8f30ff */
[----:B------:R-:W-:Y:S02]  /*1750*/  USHF.R.S32.HI UR15, URZ, 0x6, UR4 ;  /* 0x00000006ff0f7899 */ /* 0x000fe40008011404 */
[----:B------:R-:W-:Y:S02]  /*1760*/  UIADD3 UR4, UPT, UPT, UR13, -0x1, URZ ;  /* 0xffffffff0d047890 */ /* 0x000fe4000fffe0ff */
[----:B------:R-:W-:Y:S02]  /*1770*/  UISETP.LT.U32.AND UP0, UPT, UR15, 0x1b, UPT ;  /* 0x0000001b0f00788c */ /* 0x000fe4000bf01070 */
[----:B------:R-:W-:Y:S02]  /*1780*/  UISETP.GE.U32.AND UP1, UPT, UR4, -0x7f, UPT ;  /* 0xffffff810400788c */ /* 0x000fe4000bf26070 */
[----:B------:R-:W-:Y:S02]  /*1790*/  USEL UR14, UR15, 0x1b, UP0 ;  /* 0x0000001b0f0e7887 */ /* 0x000fe40008000000 */
[----:B------:R-:W-:-:S02]  /*17a0*/  UIADD3 UR13, UPT, UPT, UR13, 0x7e, URZ ;  /* 0x0000007e0d0d7890 */ /* 0x000fc4000fffe0ff */
[----:B------:R-:W-:Y:S02]  /*17b0*/  UIADD3 UR5, UPT, UPT, UR14, -0x1, URZ ;  /* 0xffffffff0e057890 */ /* 0x000fe4000fffe0ff */
[----:B------:R-:W-:-:S03]  /*17c0*/  UIADD3 UR7, UPT, UPT, UR15, -UR14, URZ ;  /* 0x8000000e0f077290 */ /* 0x000fc6000fffe0ff */
[----:B------:R-:W-:-:S04]  /*17d0*/  @UP1 UIADD3 UR5, UPT, UPT, UR14, URZ, URZ ;  /* 0x000000ff0e051290 */ /* 0x000fc8000fffe0ff */
[----:B--2---:R-:W-:-:S12]  /*17e0*/  UIADD3 UR5, UPT, UPT, UR5, 0x1, URZ ;  /* 0x0000000105057890 */ /* 0x004fd8000fffe0ff */
.L_x_36:
[----:B------:R-:W-:Y:S01]  /*17f0*/  UISETP.NE.AND UP0, UPT, UR37, URZ, UPT ;  /* 0x000000ff2500728c */ /* 0x000fe2000bf05270 */
[----:B------:R-:W1:Y:S08]  /*1800*/  S2UR UR37, SR_CgaCtaId ;  /* 0x00000000002579c3 */ /* 0x000e700000008800 */
[----:B------:R-:W-:Y:S05]  /*1810*/  BRA.U UP0, `(.L_x_19) ;  /* 0x0000000100347547 */ /* 0x000fea000b800000 */
[----:B------:R-:W2:Y:S01]  /*1820*/  S2R R2, SR_CgaCtaId ;  /* 0x0000000000027919 */ /* 0x000ea20000008800 */
[----:B------:R-:W-:-:S04]  /*1830*/  MOV R3, 0x400 ;  /* 0x0000040000037802 */ /* 0x000fc80000000f00 */
[----:B--2---:R-:W-:Y:S02]  /*1840*/  LEA R3, R2, R3, 0x18 ;  /* 0x0000000302037211 */ /* 0x004fe400078ec0ff */
[----:B------:R-:W-:-:S03]  /*1850*/  SHF.L.U32 R2, R10, 0x1f, RZ ;  /* 0x0000001f0a027819 */ /* 0x000fc600000006ff */
[----:B------:R-:W-:-:S04]  /*1860*/  IMAD R3, R12, 0x8, R3 ;  /* 0x000000080c037824 */ /* 0x000fc800078e0203 */
[----:B------:R-:W2:Y:S02]  /*1870*/  SYNCS.PHASECHK.TRANS64.TRYWAIT P0, [R3+URZ+0x240], R2 ;  /* 0x00024002030075a7 */ /* 0x000ea400080011ff */
[----:B--2---:R-:W-:Y:S05]  /*1880*/  @!P0 BRA `(.L_x_20) ;  /* 0x0000005800108947 */ /* 0x004fea0003800000 */
.L_x_119:
[----:B------:R-:W-:Y:S01]  /*1890*/  VIADD R12, R12, 0x1 ;  /* 0x000000010c0c7836 */ /* 0x000fe20000000000 */
[----:B------:R2:W-:Y:S04]  /*18a0*/  SYNCS.ARRIVE.TRANS64.A1T0 RZ, [R3+URZ+0x230], RZ ;  /* 0x000230ff03ff79a7 */ /* 0x0005e800081000ff */
[----:B------:R-:W-:-:S04]  /*18b0*/  ISETP.NE.AND P0, PT, R12, 0x2, PT ;  /* 0x000000020c00780c */ /* 0x000fc80003f05270 */
[----:B------:R-:W-:Y:S02]  /*18c0*/  SEL R12, R12, RZ, P0 ;  /* 0x000000ff0c0c7207 */ /* 0x000fe40000000000 */
[----:B--2---:R-:W-:-:S04]  /*18d0*/  SEL R3, RZ, 0x1, P0 ;  /* 0x00000001ff037807 */ /* 0x004fc80000000000 */
[----:B------:R-:W-:-:S07]  /*18e0*/  LOP3.LUT R10, R10, R3, RZ, 0x3c, !PT ;  /* 0x000000030a0a7212 */ /* 0x000fce00078e3cff */
.L_x_19:
[----:B------:R-:W-:Y:S01]  /*18f0*/  UMOV UR4, 0x400 ;  /* 0x0000040000047882 */ /* 0x000fe20000000000 */
[----:B------:R-:W-:Y:S01]  /*1900*/  SHF.L.U32 R2, R15, 0x1f, RZ ;  /* 0x0000001f0f027819 */ /* 0x000fe200000006ff */
[----:B-1----:R-:W-:Y:S01]  /*1910*/  ULEA UR4, UR37, UR4, 0x18 ;  /* 0x0000000425047291 */ /* 0x002fe2000f8ec0ff */
[----:B------:R-:W-:Y:S01]  /*1920*/  R2UR UR34, R99 ;  /* 0x00000000632272ca */ /* 0x000fe200000e0000 */
[----:B------:R-:W-:Y:S01]  /*1930*/  UISETP.GE.U32.AND UP0, UPT, UR13, 0x7f, UPT ;  /* 0x0000007f0d00788c */ /* 0x000fe2000bf06070 */
[----:B------:R-:W-:Y:S01]  /*1940*/  R2UR UR10, R97 ;  /* 0x00000000610a72ca */ /* 0x000fe200000e0000 */
[----:B------:R-:W-:Y:S01]  /*1950*/  ULEA UR8, UR6, UR4, 0x3 ;  /* 0x0000000406087291 */ /* 0x000fe2000f8e18ff */
[----:B------:R-:W-:-:S08]  /*1960*/  UMOV UR24, URZ ;  /* 0x000000ff00187c82 */ /* 0x000fd00008000000 */
[----:B------:R1:W2:Y:S01]  /*1970*/  SYNCS.PHASECHK.TRANS64.TRYWAIT P0, [UR8+0xd8], R2 ;  /* 0x0000d802ff0075a7 */ /* 0x0002a20008001108 */
[----:B------:R-:W-:Y:S02]  /*1980*/  USHF.L.U32 UR34, UR34, 0x6, URZ ;  /* 0x0000000622227899 */ /* 0x000fe400080006ff */
[----:B------:R-:W-:Y:S01]  /*1990*/  USHF.L.U32 UR10, UR10, 0x6, URZ ;  /* 0x000000060a0a7899 */ /* 0x000fe200080006ff */
[----:B------:R-:W-:Y:S11]  /*19a0*/  BRA.U !UP0, `(.L_x_21) ;  /* 0x0000000108a47547 */ /* 0x000ff6000b800000 */
[----:B------:R-:W-:Y:S01]  /*19b0*/  UMOV UR16, URZ ;  /* 0x000000ff00107c82 */ /* 0x000fe20008000000 */
[----:B------:R-:W-:-:S05]  /*19c0*/  UMOV UR17, UR6 ;  /* 0x0000000600117c82 */ /* 0x000fca0008000000 */
.L_x_26:
[----:B-1----:R-:W-:Y:S01]  /*19d0*/  ULEA UR33, UR17, UR4, 0x3 ;  /* 0x0000000411217291 */ /* 0x002fe2000f8e18ff */
[----:B--2---:R-:W-:Y:S01]  /*19e0*/  @!P5 MOV R3, 0x2000 ;  /* 0x000020000003d802 */ /* 0x004fe20000000f00 */
[----:B--2---:R-:W-:Y:S10]  /*19f0*/  @P0 BRA `(.L_x_22) ;  /* 0x00000000000c0947 */ /* 0x004ff40003800000 */
[----:B------:R-:W-:-:S04]  /*1a00*/  SHF.L.U32 R5, R15, 0x1f, RZ ;  /* 0x0000001f0f057819 */ /* 0x000fc800000006ff */
[----:B------:R-:W2:Y:S02]  /*1a10*/  SYNCS.PHASECHK.TRANS64.TRYWAIT P0, [UR33+0xd8], R5 ;  /* 0x0000d805ff0075a7 */ /* 0x000ea40008001121 */
[----:B--2---:R-:W-:Y:S05]  /*1a20*/  @!P0 BRA `(.L_x_23) ;  /* 0x0000005400bc8947 */ /* 0x004fea0003800000 */
.L_x_22:
[----:B------:R2:W-:Y:S01]  /*1a30*/  @!P5 SYNCS.ARRIVE.TRANS64 RZ, [UR33], R3 ;  /* 0x00000003ffffd9a7 */ /* 0x0005e20008000021 */
[----:B------:R-:W-:Y:S04]  /*1a40*/  BSSY.RECONVERGENT B0, `(.L_x_24) ;  /* 0x0000003000007945 */ /* 0x000fe80003800200 */
[----:B------:R-:W-:Y:S05]  /*1a50*/  @P4 BRA `(.L_x_25) ;  /* 0x0000000000044947 */ /* 0x000fea0003800000 */
[----:B------:R-:W-:Y:S05]  /*1a60*/  BPT.TRAP 0x1 ;  /* 0x000000040000795c */ /* 0x000fea0000300000 */
.L_x_25:
[----:B------:R-:W-:Y:S05]  /*1a70*/  BSYNC.RECONVERGENT B0 ;  /* 0x0000000000007941 */ /* 0x000fea0003800200 */
.L_x_24:
[----:B------:R-:W-:Y:S02]  /*1a80*/  UIADD3 UR6, UPT, UPT, UR17, 0x1, URZ ;  /* 0x0000000111067890 */ /* 0x000fe4000fffe0ff */
[----:B------:R-:W-:Y:S02]  /*1a90*/  UIADD3 UR26, UP1, UPT, UR22, 0x80, URZ ;  /* 0x00000080161a7890 */ /* 0x000fe4000ff3e0ff */
[----:B------:R-:W-:Y:S02]  /*1aa0*/  UISETP.NE.AND UP0, UPT, UR6, 0x1b, UPT ;  /* 0x0000001b0600788c */ /* 0x000fe4000bf05270 */
[----:B------:R-:W-:Y:S02]  /*1ab0*/  USHF.L.U32 UR35, UR16, 0x6, URZ ;  /* 0x0000000610237899 */ /* 0x000fe400080006ff */
[----:B------:R-:W-:Y:S02]  /*1ac0*/  USEL UR9, URZ, 0x1, UP0 ;  /* 0x00000001ff097887 */ /* 0x000fe40008000000 */
[----:B------:R-:W-:-:S02]  /*1ad0*/  USEL UR6, UR6, URZ, UP0 ;  /* 0x000000ff06067287 */ /* 0x000fc40008000000 */
[----:B------:R-:W-:Y:S02]  /*1ae0*/  UIADD3 UR20, UP0, UPT, UR22, 0x180, URZ ;  /* 0x0000018016147890 */ /* 0x000fe4000ff1e0ff */
[----:B------:R-:W-:Y:S01]  /*1af0*/  ULEA UR8, UR6, UR4, 0x3 ;  /* 0x0000000406087291 */ /* 0x000fe2000f8e18ff */
[----:B------:R-:W-:Y:S01]  /*1b00*/  LOP3.LUT R15, R15, UR9, RZ, 0x3c, !PT ;  /* 0x000000090f0f7c12 */ /* 0x000fe2000f8e3cff */
[----:B------:R-:W-:Y:S02]  /*1b10*/  UIADD3.X UR27, UPT, UPT, URZ, UR23, URZ, UP1, !UPT ;  /* 0x00000017ff1b7290 */ /* 0x000fe40008ffe4ff */
[----:B------:R-:W-:Y:S01]  /*1b20*/  UIADD3.X UR21, UPT, UPT, URZ, UR23, URZ, UP0, !UPT ;  /* 0x00000017ff157290 */ /* 0x000fe200087fe4ff */
[----:B-1----:R-:W-:Y:S01]  /*1b30*/  SHF.L.U32 R2, R15, 0x1f, RZ ;  /* 0x0000001f0f027819 */ /* 0x002fe200000006ff */
[----:B------:R-:W-:Y:S01]  /*1b40*/  UMOV UR18, 0x0 ;  /* 0x0000000000127882 */ /* 0x000fe20000000000 */
[----:B------:R-:W-:Y:S01]  /*1b50*/  UMOV UR19, 0x10000000 ;  /* 0x1000000000137882 */ /* 0x000fe20000000000 */
[----:B------:R-:W-:Y:S01]  /*1b60*/  UMOV UR12, UR36 ;  /* 0x00000024000c7c82 */ /* 0x000fe20008000000 */
[----:B------:R1:W1:Y:S01]  /*1b70*/  SYNCS.PHASECHK.TRANS64.TRYWAIT P0, [UR8+0xd8], R2 ;  /* 0x0000d802ff0075a7 */ /* 0x0002620008001108 */
[----:B------:R-:W-:Y:S01]  /*1b80*/  ULEA UR8, UR17, UR4, 0xc ;  /* 0x0000000411087291 */ /* 0x000fe2000f8e60ff */
[----:B------:R-:W-:Y:S01]  /*1b90*/  UMOV UR9, UR33 ;  /* 0x0000002100097c82 */ /* 0x000fe20008000000 */
[----:B------:R-:W-:-:S02]  /*1ba0*/  UMOV UR11, UR35 ;  /* 0x00000023000b7c82 */ /* 0x000fc40008000000 */
[----:B------:R-:W-:Y:S02]  /*1bb0*/  UIADD3 UR32, UPT, UPT, UR8, 0x2600, URZ ;  /* 0x0000260008207890 */ /* 0x000fe4000fffe0ff */
[----:B------:R-:W-:Y:S02]  /*1bc0*/  UIADD3 UR8, UPT, UPT, UR8, 0x1d600, URZ ;  /* 0x0001d60008087890 */ /* 0x000fe4000fffe0ff */
[----:B------:R-:W-:Y:S01]  /*1bd0*/  UIADD3 UR16, UPT, UPT, UR16, 0x1, URZ ;  /* 0x0000000110107890 */ /* 0x000fe2000fffe0ff */
[----:B------:R-:W-:Y:S01]  /*1be0*/  UMOV UR24, UR5 ;  /* 0x0000000500187c82 */ /* 0x000fe20008000000 */
[----:B------:R-:W-:Y:S02]  /*1bf0*/  UMOV UR17, UR6 ;  /* 0x0000000600117c82 */ /* 0x000fe40008000000 */
[----:B------:R-:W-:Y:S01]  /*1c00*/  UISETP.NE.AND UP0, UPT, UR16, UR5, UPT ;  /* 0x000000051000728c */ /* 0x000fe2000bf05270 */
[----:B------:R1:W-:Y:S02]  /*1c10*/  UTMALDG.3D [UR32], [UR26], desc[UR18] ;  /* 0x000012201a0075b4 */ /* 0x0003e40008011000 */
[----:B------:R1:W-:Y:S06]  /*1c20*/  UTMALDG.3D [UR8], [UR20], desc[UR18] ;  /* 0x00001208140075b4 */ /* 0x0003ec0008011000 */
[----:B------:R-:W-:Y:S05]  /*1c30*/  BRA.U UP0, `(.L_x_26) ;  /* 0xfffffffd00647547 */ /* 0x000fea000b83ffff */
.L_x_21:
[----:B-1----:R-:W-:Y:S01]  /*1c40*/  ULEA UR8, UR6, UR4, 0x3 ;  /* 0x0000000406087291 */ /* 0x002fe2000f8e18ff */
[----:B------:R-:W-:Y:S01]  /*1c50*/  SHF.L.U32 R2, R15, 0x1f, RZ ;  /* 0x0000001f0f027819 */ /* 0x000fe200000006ff */
[----:B------:R-:W-:Y:S01]  /*1c60*/  @!P1 SYNCS.ARRIVE.TRANS64.A1T0 RZ, [UR4+0x1c8], RZ ;  /* 0x0001c8ffffff99a7 */ /* 0x000fe20008100004 */
[----:B------:R-:W-:-:S06]  /*1c70*/  UISETP.GT.AND UP0, UPT, UR15, UR14, UPT ;  /* 0x0000000e0f00728c */ /* 0x000fcc000bf04270 */
[----:B--2---:R1:W2:Y:S03]  /*1c80*/  SYNCS.PHASECHK.TRANS64.TRYWAIT P0, [UR8+0xd8], R2 ;  /* 0x0000d802ff0075a7 */ /* 0x0042a60008001108 */
[----:B------:R-:W-:Y:S05]  /*1c90*/  BRA.U !UP0, `(.L_x_27) ;  /* 0x0000000108a87547 */ /* 0x000fea000b800000 */
[----:B------:R-:W-:Y:S01]  /*1ca0*/  UIADD3 UR21, UPT, UPT, UR7, UR24, URZ ;  /* 0x0000001807157290 */ /* 0x000fe2000fffe0ff */
[----:B------:R-:W-:-:S11]  /*1cb0*/  UMOV UR25, UR6 ;  /* 0x0000000600197c82 */ /* 0x000fd60008000000 */
.L_x_32:
[----:B-1----:R-:W-:Y:S01]  /*1cc0*/  ULEA UR17, UR25, UR4, 0x3 ;  /* 0x0000000419117291 */ /* 0x002fe2000f8e18ff */
[----:B--2---:R-:W-:Y:S01]  /*1cd0*/  @!P5 MOV R3, 0x2000 ;  /* 0x000020000003d802 */ /* 0x004fe20000000f00 */
[----:B--2---:R-:W-:Y:S10]  /*1ce0*/  @P0 BRA `(.L_x_28) ;  /* 0x00000000000c0947 */ /* 0x004ff40003800000 */
[----:B------:R-:W-:-:S04]  /*1cf0*/  SHF.L.U32 R5, R15, 0x1f, RZ ;  /* 0x0000001f0f057819 */ /* 0x000fc800000006ff */
[----:B------:R-:W2:Y:S02]  /*1d00*/  SYNCS.PHASECHK.TRANS64.TRYWAIT P0, [UR17+0xd8], R5 ;  /* 0x0000d805ff0075a7 */ /* 0x000ea40008001111 */
[----:B--2---:R-:W-:Y:S05]  /*1d10*/  @!P0 BRA `(.L_x_29) ;  /* 0x0000005400188947 */ /* 0x004fea0003800000 */
.L_x_28:
[----:B------:R2:W-:Y:S01]  /*1d20*/  @!P5 SYNCS.ARRIVE.TRANS64 RZ, [UR17], R3 ;  /* 0x00000003ffffd9a7 */ /* 0x0005e20008000011 */
[----:B------:R-:W-:Y:S04]  /*1d30*/  BSSY.RECONVERGENT B0, `(.L_x_30) ;  /* 0x0000003000007945 */ /* 0x000fe80003800200 */
[----:B------:R-:W-:Y:S05]  /*1d40*/  @P4 BRA `(.L_x_31) ;  /* 0x0000000000044947 */ /* 0x000fea0003800000 */
[----:B------:R-:W-:Y:S05]  /*1d50*/  BPT.TRAP 0x1 ;  /* 0x000000040000795c */ /* 0x000fea0000300000 */
.L_x_31:
[----:B------:R-:W-:Y:S05]  /*1d60*/  BSYNC.RECONVERGENT B0 ;  /* 0x0000000000007941 */ /* 0x000fea0003800200 */
.L_x_30:
        /* <DEDUP_REMOVED lines=20> */
[----:B------:R-:W-:Y:S01]  /*1eb0*/  UIADD3 UR8, UPT, UPT, UR8, 0x1d600, URZ ;  /* 0x0001d60008087890 */ /* 0x000fe2000fffe0ff */
[----:B------:R-:W-:Y:S01]  /*1ec0*/  UMOV UR9, UR17 ;  /* 0x0000001100097c82 */ /* 0x000fe20008000000 */
[----:B------:R-:W-:Y:S01]  /*1ed0*/  UMOV UR11, UR19 ;  /* 0x00000013000b7c82 */ /* 0x000fe20008000000 */
[----:B------:R-:W-:Y:S01]  /*1ee0*/  UIADD3 UR24, UPT, UPT, UR24, 0x1, URZ ;  /* 0x0000000118187890 */ /* 0x000fe2000fffe0ff */
[----:B------:R-:W-:-:S03]  /*1ef0*/  UMOV UR25, UR6 ;  /* 0x0000000600197c82 */ /* 0x000fc60008000000 */
[----:B------:R1:W-:Y:S01]  /*1f00*/  UTMALDG.3D [UR16], [UR30], desc[UR26] ;  /* 0x00001a101e0075b4 */ /* 0x0003e20008011000 */
[----:B------:R-:W-:Y:S01]  /*1f10*/  UISETP.NE.AND UP0, UPT, UR24, UR21, UPT ;  /* 0x000000151800728c */ /* 0x000fe2000bf05270 */
[----:B------:R1:W-:Y:S08]  /*1f20*/  UTMALDG.3D [UR8], [UR28], desc[UR26] ;  /* 0x00001a081c0075b4 */ /* 0x0003f00008011000 */
[----:B------:R-:W-:Y:S05]  /*1f30*/  BRA.U UP0, `(.L_x_32) ;  /* 0xfffffffd00607547 */ /* 0x000fea000b83ffff */
.L_x_27:
[C---:B-1----:R-:W-:Y:S01]  /*1f40*/  LEA R2, R14.reuse, UR4, 0x3 ;  /* 0x000000040e027c11 */ /* 0x042fe2000f8e18ff */
[----:B------:R-:W-:Y:S01]  /*1f50*/  NOP ;  /* 0x0000000000007918 */ /* 0x000fe20000000000 */
[----:B--2---:R-:W-:Y:S02]  /*1f60*/  SHF.L.U32 R3, R13, 0x1f, RZ ;  /* 0x0000001f0d037819 */ /* 0x004fe400000006ff */
[----:B------:R-:W-:Y:S02]  /*1f70*/  LEA R4, R14, UR4, 0x4 ;  /* 0x000000040e047c11 */ /* 0x000fe4000f8e20ff */
[----:B------:R-:W1:Y:S02]  /*1f80*/  SYNCS.PHASECHK.TRANS64.TRYWAIT P0, [R2+URZ+0x1d0], R3 ;  /* 0x0001d003020075a7 */ /* 0x000e6400080011ff */
[----:B-1----:R-:W-:Y:S05]  /*1f90*/  @!P0 BRA `(.L_x_33) ;  /* 0x0000005000908947 */ /* 0x002fea0003800000 */
.L_x_122:
[----:B------:R-:W2:Y:S01]  /*1fa0*/  LDS.128 R4, [R4+0x260] ;  /* 0x0002600004047984 */ /* 0x000ea20000000c00 */
[----:B---3--:R-:W-:Y:S01]  /*1fb0*/  ISETP.GE.AND P0, PT, R40, 0x1, PT ;  /* 0x000000012800780c */ /* 0x008fe20003f06270 */
[----:B-1----:R-:W-:Y:S01]  /*1fc0*/  VIADD R2, R2, 0x1e0 ;  /* 0x000001e002027836 */ /* 0x002fe20000000000 */
[----:B------:R-:W-:Y:S01]  /*1fd0*/  @!PT LDS RZ, [RZ] ;  /* 0x00000000fffff984 */ /* 0x000fe20000000800 */
[----:B------:R-:W-:Y:S01]  /*1fe0*/  @!PT LDS RZ, [RZ] ;  /* 0x00000000fffff984 */ /* 0x000fe20000000800 */
[----:B------:R-:W-:Y:S01]  /*1ff0*/  @!PT LDS RZ, [RZ] ;  /* 0x00000000fffff984 */ /* 0x000fe20000000800 */
[----:B------:R-:W-:Y:S01]  /*2000*/  @!PT LDS RZ, [RZ] ;  /* 0x00000000fffff984 */ /* 0x000fe20000000800 */
[----:B------:R1:W-:Y:S06]  /*2010*/  MEMBAR.ALL.CTA ;  /* 0x0000000000007992 */ /* 0x0003ec0000008000 */
[----:B-1----:R-:W1:Y:S01]  /*2020*/  FENCE.VIEW.ASYNC.S ;  /* 0x00000000000073c6 */ /* 0x002e620000000000 */
[----:B------:R-:W-:-:S04]  /*2030*/  PRMT R2, RZ, 0x654, R2 ;  /* 0x00000654ff027816 */ /* 0x000fc80000000002 */
[----:B-1----:R1:W-:Y:S01]  /*2040*/  SYNCS.ARRIVE.TRANS64.RED.A1T0 RZ, [R2+URZ], RZ ;  /* 0x000000ff02ff79a7 */ /* 0x0023e200081004ff */
[----:B--2---:R-:W-:-:S13]  /*2050*/  LOP3.LUT P2, RZ, R6, 0x1, RZ, 0xc0, !PT ;  /* 0x0000000106ff7812 */ /* 0x004fda000784c0ff */
[----:B------:R-:W-:Y:S01]  /*2060*/  @P2 SHF.R.U32.HI R3, RZ, 0x10, R5 ;  /* 0x00000010ff032819 */ /* 0x000fe20000011605 */
[----:B------:R-:W-:Y:S01]  /*2070*/  VOTEU.ANY UP0, P2 ;  /* 0x0000000000ff7886 */ /* 0x000fe20001000100 */
[----:B------:R-:W-:Y:S02]  /*2080*/  @P2 MOV R11, R4 ;  /* 0x00000004000b2202 */ /* 0x000fe40000000f00 */
[----:B------:R-:W-:Y:S02]  /*2090*/  @P2 R2UR.BROADCAST UR8, R3 ;  /* 0x00000000030822ca */ /* 0x000fe400008e0000 */
[----:B------:R-:W-:-:S11]  /*20a0*/  @P2 LOP3.LUT R8, R5, 0xffff, RZ, 0xc0, !PT ;  /* 0x0000ffff05082812 */ /* 0x000fd600078ec0ff */
[----:B------:R-:W-:Y:S01]  /*20b0*/  @UP0 UMOV UR36, UR8 ;  /* 0x0000000800240c82 */ /* 0x000fe20008000000 */
[----:B-1----:R-:W-:Y:S05]  /*20c0*/  @!P0 BRA `(.L_x_34) ;  /* 0x0000000000b88947 */ /* 0x002fea0003800000 */
[----:B------:R-:W4:Y:S01]  /*20d0*/  LDC.64 R4, c[0x0][0xb18] ;  /* 0x0002c600ff047b82 */ /* 0x000f220000000a00 */
[----:B------:R-:W-:-:S07]  /*20e0*/  ISETP.NE.AND P3, PT, R40, 0x1, PT ;  /* 0x000000012800780c */ /* 0x000fce0003f65270 */
[----:B------:R-:W1:Y:S08]  /*20f0*/  LDC.64 R6, c[0x0][0xb10] ;  /* 0x0002c400ff067b82 */ /* 0x000e700000000a00 */
[----:B------:R-:W2:Y:S08]  /*2100*/  LDC R16, c[0x0][0xb20] ;  /* 0x0002c800ff107b82 */ /* 0x000eb00000000800 */
[----:B------:R-:W3:Y:S01]  /*2110*/  LDC R18, c[0x0][0xb0c] ;  /* 0x0002c300ff127b82 */ /* 0x000ee20000000800 */
[----:B----4-:R-:W-:Y:S01]  /*2120*/  IMAD.HI.U32 R17, R0, R5, RZ ;  /* 0x0000000500117227 */ /* 0x010fe200078e00ff */
[----:B------:R-:W-:-:S03]  /*2130*/  ISETP.NE.AND P0, PT, R4, 0x1, PT ;  /* 0x000000010400780c */ /* 0x000fc60003f05270 */
[----:B------:R-:W-:-:S03]  /*2140*/  IMAD.HI.U32 R5, R8, R5, RZ ;  /* 0x0000000508057227 */ /* 0x000fc600078e00ff */
[----:B------:R-:W4:Y:S01]  /*2150*/  LDC.64 R2, c[0x0][0xb28] ;  /* 0x0002ca00ff027b82 */ /* 0x000f220000000a00 */
[----:B-1----:R-:W-:-:S04]  /*2160*/  IMAD.HI.U32 R20, R9, R6, RZ ;  /* 0x0000000609147227 */ /* 0x002fc800078e00ff */
[----:B------:R-:W-:Y:S01]  /*2170*/  IMAD.HI.U32 R22, R11, R6, RZ ;  /* 0x000000060b167227 */ /* 0x000fe200078e00ff */
[----:B------:R-:W-:Y:S02]  /*2180*/  SHF.R.U32.HI R20, RZ, R7, R20 ;  /* 0x00000007ff147219 */ /* 0x000fe40000011614 */
[-C--:B--2---:R-:W-:Y:S02]  /*2190*/  SHF.R.U32.HI R17, RZ, R16.reuse, R17 ;  /* 0x00000010ff117219 */ /* 0x084fe40000011611 */
[----:B------:R-:W-:Y:S02]  /*21a0*/  SHF.R.U32.HI R5, RZ, R16, R5 ;  /* 0x00000010ff057219 */ /* 0x000fe40000011605 */
[----:B------:R-:W-:Y:S02]  /*21b0*/  SEL R17, R0, R17, !P0 ;  /* 0x0000001100117207 */ /* 0x000fe40004000000 */
[----:B------:R-:W-:Y:S02]  /*21c0*/  SHF.R.U32.HI R22, RZ, R7, R22 ;  /* 0x00000007ff167219 */ /* 0x000fe40000011616 */
[----:B---3--:R-:W-:-:S02]  /*21d0*/  ISETP.NE.AND P1, PT, R18, 0x1, PT ;  /* 0x000000011200780c */ /* 0x008fc40003f25270 */
[----:B------:R-:W-:Y:S02]  /*21e0*/  SEL R5, R8, R5, !P0 ;  /* 0x0000000508057207 */ /* 0x000fe40004000000 */
[----:B------:R-:W-:Y:S02]  /*21f0*/  SEL R19, R9, R20, !P1 ;  /* 0x0000001409137207 */ /* 0x000fe40004800000 */
[----:B------:R-:W-:Y:S01]  /*2200*/  SEL R7, R11, R22, !P1 ;  /* 0x000000160b077207 */ /* 0x000fe20004800000 */
[----:B----4-:R-:W-:-:S04]  /*2210*/  IMAD.HI.U32 R20, R17, R2, RZ ;  /* 0x0000000211147227 */ /* 0x010fc800078e00ff */
[----:B------:R-:W-:Y:S01]  /*2220*/  IMAD.HI.U32 R6, R19, R2, RZ ;  /* 0x0000000213067227 */ /* 0x000fe200078e00ff */
[----:B------:R-:W-:-:S04]  /*2230*/  @P3 SHF.R.U32.HI R17, RZ, R3, R20 ;  /* 0x00000003ff113219 */ /* 0x000fc80000011614 */
[----:B------:R-:W-:Y:S01]  /*2240*/  @P3 SHF.R.U32.HI R19, RZ, R3, R6 ;  /* 0x00000003ff133219 */ /* 0x000fe20000011606 */
[----:B------:R-:W-:-:S04]  /*2250*/  IMAD R17, R40, R17, RZ ;  /* 0x0000001128117224 */ /* 0x000fc800078e02ff */
[----:B------:R-:W-:Y:S01]  /*2260*/  IMAD R6, R40, R19, RZ ;  /* 0x0000001328067224 */ /* 0x000fe200078e02ff */
[C---:B------:R-:W-:Y:S02]  /*2270*/  ISETP.GE.AND P0, PT, R5.reuse, R17, PT ;  /* 0x000000110500720c */ /* 0x040fe40003f06270 */
[----:B------:R-:W-:Y:S02]  /*2280*/  IADD3 R17, PT, PT, -R5, RZ, RZ ;  /* 0x000000ff05117210 */ /* 0x000fe40007ffe1ff */
[----:B------:R-:W-:Y:S01]  /*2290*/  ISETP.GE.OR P0, PT, R7, R6, P0 ;  /* 0x000000060700720c */ /* 0x000fe20000706670 */
[----:B------:R-:W-:-:S04]  /*22a0*/  IMAD.HI.U32 R6, R5, R2, RZ ;  /* 0x0000000205067227 */ /* 0x000fc800078e00ff */
[----:B------:R-:W-:Y:S01]  /*22b0*/  IMAD R8, R4, R17, R8 ;  /* 0x0000001104087224 */ /* 0x000fe200078e0208 */
[----:B------:R-:W-:-:S04]  /*22c0*/  SHF.R.U32.HI R6, RZ, R3, R6 ;  /* 0x00000003ff067219 */ /* 0x000fc80000011606 */
[----:B------:R-:W-:-:S03]  /*22d0*/  SEL R6, R5, R6, !P3 ;  /* 0x0000000605067207 */ /* 0x000fc60005800000 */
[----:B------:R-:W-:-:S04]  /*22e0*/  @!P0 IMAD.HI.U32 R16, R7, R2, RZ ;  /* 0x0000000207108227 */ /* 0x000fc800078e00ff */
[----:B------:R-:W-:Y:S01]  /*22f0*/  IMAD.MOV R2, RZ, RZ, -R6 ;  /* 0x000000ffff027224 */ /* 0x000fe200078e0a06 */
[----:B------:R-:W-:-:S03]  /*2300*/  @!P0 SHF.R.U32.HI R16, RZ, R3, R16 ;  /* 0x00000003ff108219 */ /* 0x000fc60000011610 */
[----:B------:R-:W-:Y:S01]  /*2310*/  IMAD R2, R40, R2, R5 ;  /* 0x0000000228027224 */ /* 0x000fe200078e0205 */
[----:B------:R-:W-:-:S05]  /*2320*/  @!P0 SEL R3, R7, R16, !P3 ;  /* 0x0000001007038207 */ /* 0x000fca0005800000 */
[--C-:B------:R-:W-:Y:S02]  /*2330*/  @!P0 IMAD.IADD R6, R6, 0x1, -R3.reuse ;  /* 0x0000000106068824 */ /* 0x100fe400078e0a03 */
[----:B------:R-:W-:Y:S01]  /*2340*/  @!P0 IMAD R3, R2, R19, R3 ;  /* 0x0000001302038224 */ /* 0x000fe200078e0203 */
[----:B------:R-:W-:Y:S01]  /*2350*/  IADD3 R2, PT, PT, -R7, RZ, RZ ;  /* 0x000000ff07027210 */ /* 0x000fe20007ffe1ff */
[----:B------:R-:W-:Y:S02]  /*2360*/  @!P0 IMAD R5, R40, R6, R7 ;  /* 0x0000000628058224 */ /* 0x000fe400078e0207 */
[----:B------:R-:W-:Y:S02]  /*2370*/  @!P0 IMAD.MOV.U32 R7, RZ, RZ, R3 ;  /* 0x000000ffff078224 */ /* 0x000fe400078e0003 */
[----:B------:R-:W-:Y:S02]  /*2380*/  IMAD R2, R18, R2, R11 ;  /* 0x0000000212027224 */ /* 0x000fe400078e020b */
[----:B------:R-:W-:-:S02]  /*2390*/  IMAD R8, R5, R4, R8 ;  /* 0x0000000405087224 */ /* 0x000fc400078e0208 */
[----:B------:R-:W-:Y:S02]  /*23a0*/  IMAD R11, R7, R18, R2 ;  /* 0x00000012070b7224 */ /* 0x000fe400078e0202 */
.L_x_34:
[----:B------:R-:W1:Y:S02]  /*23b0*/  LDCU UR8, c[0x0][0xb30] ;  /* 0x00016600ff0877ac */ /* 0x000e640008000800 */
[----:B-1----:R-:W-:-:S09]  /*23c0*/  UISETP.NE.AND UP0, UPT, UR8, 0x1, UPT ;  /* 0x000000010800788c */ /* 0x002fd2000bf05270 */
[----:B------:R-:W-:Y:S05]  /*23d0*/  BRA.U UP0, `(.L_x_35) ;  /* 0x0000000100407547 */ /* 0x000fea000b800000 */
[----:B------:R-:W1:Y:S08]  /*23e0*/  LDC.64 R4, c[0x0][0xb10] ;  /* 0x0002c400ff047b82 */ /* 0x000e700000000a00 */
[----:B------:R-:W2:Y:S08]  /*23f0*/  LDC.64 R2, c[0x0][0xb18] ;  /* 0x0002c600ff027b82 */ /* 0x000eb00000000a00 */
[----:B------:R-:W3:Y:S08]  /*2400*/  LDC R6, c[0x0][0xb20] ;  /* 0x0002c800ff067b82 */ /* 0x000ef00000000800 */
[----:B------:R-:W4:Y:S01]  /*2410*/  LDC R16, c[0x0][0xb0c] ;  /* 0x0002c300ff107b82 */ /* 0x000f220000000800 */
[----:B-1----:R-:W-:-:S05]  /*2420*/  IMAD.HI.U32 R4, R11, R4, RZ ;  /* 0x000000040b047227 */ /* 0x002fca00078e00ff */
[----:B------:R-:W-:Y:S01]  /*2430*/  SHF.R.U32.HI R4, RZ, R5, R4 ;  /* 0x00000005ff047219 */ /* 0x000fe20000011604 */
[----:B--2---:R-:W-:Y:S01]  /*2440*/  IMAD.HI.U32 R3, R8, R3, RZ ;  /* 0x0000000308037227 */ /* 0x004fe200078e00ff */
[----:B------:R-:W-:-:S04]  /*2450*/  ISETP.NE.AND P0, PT, R2, 0x1, PT ;  /* 0x000000010200780c */ /* 0x000fc80003f05270 */
[----:B---3--:R-:W-:-:S04]  /*2460*/  SHF.R.U32.HI R3, RZ, R6, R3 ;  /* 0x00000006ff037219 */ /* 0x008fc80000011603 */
[----:B------:R-:W-:Y:S02]  /*2470*/  SEL R3, R8, R3, !P0 ;  /* 0x0000000308037207 */ /* 0x000fe40004000000 */
[----:B----4-:R-:W-:-:S04]  /*2480*/  ISETP.NE.AND P1, PT, R16, 0x1, PT ;  /* 0x000000011000780c */ /* 0x010fc80003f25270 */
[----:B------:R-:W-:-:S05]  /*2490*/  SEL R4, R11, R4, !P1 ;  /* 0x000000040b047207 */ /* 0x000fca0004800000 */
[----:B------:R-:W-:Y:S02]  /*24a0*/  IMAD.IADD R5, R3, 0x1, -R4 ;  /* 0x0000000103057824 */ /* 0x000fe400078e0a04 */
[----:B------:R-:W-:Y:S02]  /*24b0*/  IMAD.IADD R3, R4, 0x1, -R3 ;  /* 0x0000000104037824 */ /* 0x000fe400078e0a03 */
[----:B------:R-:W-:Y:S02]  /*24c0*/  IMAD R11, R5, R16, R11 ;  /* 0x00000010050b7224 */ /* 0x000fe400078e020b */
[----:B------:R-:W-:-:S07]  /*24d0*/  IMAD R8, R3, R2, R8 ;  /* 0x0000000203087224 */ /* 0x000fce00078e0208 */
.L_x_35:
[----:B------:R-:W-:Y:S01]  /*24e0*/  VIADD R14, R14, 0x1 ;  /* 0x000000010e0e7836 */ /* 0x000fe20000000000 */
[----:B------:R-:W-:Y:S01]  /*24f0*/  PLOP3.LUT P1, PT, PT, PT, PT, 0x80, 0x8 ;  /* 0x000000000008781c */ /* 0x000fe20003f2f070 */
[----:B------:R-:W-:Y:S02]  /*2500*/  IMAD.IADD R99, R11, 0x1, R96 ;  /* 0x000000010b637824 */ /* 0x000fe400078e0260 */
[----:B------:R-:W-:Y:S01]  /*2510*/  IMAD.IADD R97, R8, 0x1, R81 ;  /* 0x0000000108617824 */ /* 0x000fe200078e0251 */
[----:B------:R-:W-:-:S04]  /*2520*/  ISETP.NE.AND P0, PT, R14, 0x2, PT ;  /* 0x000000020e00780c */ /* 0x000fc80003f05270 */
[----:B------:R-:W-:Y:S02]  /*2530*/  SEL R2, RZ, 0x1, P0 ;  /* 0x00000001ff027807 */ /* 0x000fe40000000000 */
[----:B------:R-:W-:Y:S02]  /*2540*/  SEL R14, R14, RZ, P0 ;  /* 0x000000ff0e0e7207 */ /* 0x000fe40000000000 */
[----:B------:R-:W-:Y:S01]  /*2550*/  LOP3.LUT R13, R13, R2, RZ, 0x3c, !PT ;  /* 0x000000020d0d7212 */ /* 0x000fe200078e3cff */
[----:B------:R-:W-:Y:S06]  /*2560*/  @P2 BRA `(.L_x_36) ;  /* 0xfffffff000a02947 */ /* 0x000fec000383ffff */
[----:B------:R-:W-:Y:S01]  /*2570*/  UIADD3 UR4, UPT, UPT, UR4, 0xd8, URZ ;  /* 0x000000d804047890 */ /* 0x000fe2000fffe0ff */
[----:B------:R-:W-:-:S03]  /*2580*/  SHF.L.U32 R3, R15, 0x1f, RZ ;  /* 0x0000001f0f037819 */ /* 0x000fc600000006ff */
[----:B------:R-:W-:-:S09]  /*2590*/  ULEA UR5, UR6, UR4, 0x3 ;  /* 0x0000000406057291 */ /* 0x000fd2000f8e18ff */
[----:B------:R-:W1:Y:S02]  /*25a0*/  SYNCS.PHASECHK.TRANS64.TRYWAIT P0, [UR5], R3 ;  /* 0x00000003ff0075a7 */ /* 0x000e640008001105 */
[----:B-1----:R-:W-:Y:S05]  /*25b0*/  @!P0 BRA `(.L_x_37) ;  /* 0x0000004c001c8947 */ /* 0x002fea0003800000 */
.L_x_124:
[----:B------:R-:W-:-:S04]  /*25c0*/  UIADD3 UR6, UPT, UPT, UR6, 0x1, URZ ;  /* 0x0000000106067890 */ /* 0x000fc8000fffe0ff */
[----:B------:R-:W-:-:S04]  /*25d0*/  UISETP.NE.AND UP0, UPT, UR6, 0x1b, UPT ;  /* 0x0000001b0600788c */ /* 0x000fc8000bf05270 */
[----:B------:R-:W-:Y:S02]  /*25e0*/  USEL UR7, URZ, 0x1, UP0 ;  /* 0x00000001ff077887 */ /* 0x000fe40008000000 */
[----:B------:R-:W-:-:S04]  /*25f0*/  USEL UR6, UR6, URZ, UP0 ;  /* 0x000000ff06067287 */ /* 0x000fc80008000000 */
[----:B------:R-:W-:Y:S01]  /*2600*/  ULEA UR5, UR6, UR4, 0x3 ;  /* 0x0000000406057291 */ /* 0x000fe2000f8e18ff */
[----:B------:R-:W-:-:S04]  /*2610*/  LOP3.LUT R2, R15, UR7, RZ, 0x3c, !PT ;  /* 0x000000070f027c12 */ /* 0x000fc8000f8e3cff */
[----:B-1----:R-:W-:-:S04]  /*2620*/  SHF.L.U32 R3, R2, 0x1f, RZ ;  /* 0x0000001f02037819 */ /* 0x002fc800000006ff */
[----:B------:R-:W1:Y:S02]  /*2630*/  SYNCS.PHASECHK.TRANS64.TRYWAIT P0, [UR5], R3 ;  /* 0x00000003ff0075a7 */ /* 0x000e640008001105 */
[----:B-1----:R-:W-:Y:S05]  /*2640*/  @!P0 BRA `(.L_x_38) ;  /* 0x0000004c00108947 */ /* 0x002fea0003800000 */
.L_x_126:
        /* <DEDUP_REMOVED lines=9> */
.L_x_128:
        /* <DEDUP_REMOVED lines=9> */
.L_x_130:
        /* <DEDUP_REMOVED lines=9> */
.L_x_132:
        /* <DEDUP_REMOVED lines=9> */
.L_x_134:
        /* <DEDUP_REMOVED lines=9> */
.L_x_136:
        /* <DEDUP_REMOVED lines=9> */
.L_x_138:
        /* <DEDUP_REMOVED lines=9> */
.L_x_140:
        /* <DEDUP_REMOVED lines=9> */
.L_x_142:
        /* <DEDUP_REMOVED lines=9> */
.L_x_144:
        /* <DEDUP_REMOVED lines=9> */
.L_x_146:
        /* <DEDUP_REMOVED lines=9> */
.L_x_148:
        /* <DEDUP_REMOVED lines=9> */
.L_x_150:
        /* <DEDUP_REMOVED lines=9> */
.L_x_152:
        /* <DEDUP_REMOVED lines=9> */
.L_x_154:
        /* <DEDUP_REMOVED lines=9> */
.L_x_156:
        /* <DEDUP_REMOVED lines=9> */
.L_x_158:
        /* <DEDUP_REMOVED lines=9> */
.L_x_160:
        /* <DEDUP_REMOVED lines=9> */
.L_x_162:
        /* <DEDUP_REMOVED lines=9> */
.L_x_164:
        /* <DEDUP_REMOVED lines=9> */
.L_x_166:
        /* <DEDUP_REMOVED lines=9> */
.L_x_168:
        /* <DEDUP_REMOVED lines=9> */
.L_x_170:
        /* <DEDUP_REMOVED lines=9> */
.L_x_172:
        /* <DEDUP_REMOVED lines=9> */
.L_x_174:
[----:B------:R-:W-:-:S04]  /*33d0*/  UIADD3 UR6, UPT, UPT, UR6, 0x1, URZ ;  /* 0x0000000106067890 */ /* 0x000fc8000fffe0ff */
[----:B------:R-:W-:-:S04]  /*33e0*/  UISETP.NE.AND UP0, UPT, UR6, 0x1b, UPT ;  /* 0x0000001b0600788c */ /* 0x000fc8000bf05270 */
[----:B------:R-:W-:Y:S02]  /*33f0*/  USEL UR5, URZ, 0x1, UP0 ;  /* 0x00000001ff057887 */ /* 0x000fe40008000000 */
[----:B------:R-:W-:-:S04]  /*3400*/  USEL UR6, UR6, URZ, UP0 ;  /* 0x000000ff06067287 */ /* 0x000fc80008000000 */
[----:B------:R-:W-:Y:S01]  /*3410*/  ULEA UR6, UR6, UR4, 0x3 ;  /* 0x0000000406067291 */ /* 0x000fe2000f8e18ff */
[----:B-1----:R-:W-:-:S04]  /*3420*/  LOP3.LUT R3, R2, UR5, RZ, 0x3c, !PT ;  /* 0x0000000502037c12 */ /* 0x002fc8000f8e3cff */
[----:B------:R-:W-:Y:S01]  /*3430*/  SHF.L.U32 R3, R3, 0x1f, RZ ;  /* 0x0000001f03037819 */ /* 0x000fe200000006ff */
[----:B----4-:R-:W-:-:S07]  /*3440*/  IMAD.U32 R0, RZ, RZ, UR6 ;  /* 0x00000006ff007e24 */ /* 0x010fce000f8e00ff */
.L_x_63:
[----:B-1----:R1:W2:Y:S02]  /*3450*/  SYNCS.PHASECHK.TRANS64.TRYWAIT P0, [R0+URZ], R3 ;  /* 0x00000003000075a7 */ /* 0x0022a400080011ff */
[----:B--2---:R-:W-:Y:S05]  /*3460*/  @!P0 NANOSLEEP.SYNCS 0x989680 ;  /* 0x009896800000895d */ /* 0x004fea0003900000 */
[----:B------:R-:W2:Y:S02]  /*3470*/  @!P0 SYNCS.PHASECHK.TRANS64 P0, [R0+URZ], R3 ;  /* 0x00000003000085a7 */ /* 0x000ea400080010ff */
[----:B--2---:R-:W-:Y:S05]  /*3480*/  @P0 EXIT ;  /* 0x000000000000094d */ /* 0x004fea0003800000 */
[----:B------:R-:W-:Y:S05]  /*3490*/  BRA `(.L_x_63) ;  /* 0xfffffffc00ec7947 */ /* 0x000fea000383ffff */
.L_x_18:
[----:B------:R-:W-:-:S04]  /*34a0*/  UISETP.NE.AND UP1, UPT, UR37, URZ, UPT ;  /* 0x000000ff2500728c */ /* 0x000fc8000bf25270 */
[----:B------:R-:W-:-:S09]  /*34b0*/  UISETP.NE.OR UP1, UPT, UR8, 0x1, UP1 ;  /* 0x000000010800788c */ /* 0x000fd20008f25670 */
[----:B------:R-:W-:Y:S05]  /*34c0*/  BRA.U UP1, `(.L_x_64) ;  /* 0x0000000501487547 */ /* 0x000fea000b800000 */
[----:B------:R-:W-:Y:S01]  /*34d0*/  ISETP.NE.AND P2, PT, R2, RZ, PT ;  /* 0x000000ff0200720c */ /* 0x000fe20003f45270 */
[----:B------:R-:W-:Y:S01]  /*34e0*/  IMAD.MOV.U32 R12, RZ, RZ, 0x1 ;  /* 0x00000001ff0c7424 */ /* 0x000fe200078e00ff */
[----:B------:R-:W-:Y:S02]  /*34f0*/  CS2R R10, SRZ ;  /* 0x00000000000a7805 */ /* 0x000fe4000001ff00 */
[----:B------:R-:W-:Y:S01]  /*3500*/  CS2R R8, SRZ ;  /* 0x0000000000087805 */ /* 0x000fe2000001ff00 */
[----:B------:R-:W-:Y:S01]  /*3510*/  UMOV UR4, 0x400 ;  /* 0x0000040000047882 */ /* 0x000fe20000000000 */
[----:B------:R-:W-:Y:S01]  /*3520*/  UMOV UR6, URZ ;  /* 0x000000ff00067c82 */ /* 0x000fe20008000000 */
[----:B------:R-:W-:-:S12]  /*3530*/  ULEA UR37, UR37, UR4, 0x18 ;  /* 0x0000000425257291 */ /* 0x000fd8000f8ec0ff */
.L_x_68:
[----:B------:R-:W-:Y:S02]  /*3540*/  LEA R0, R8, UR37, 0x3 ;  /* 0x0000002508007c11 */ /* 0x000fe4000f8e18ff */
[----:B------:R-:W-:-:S03]  /*3550*/  SHF.L.U32 R5, R9, 0x1f, RZ ;  /* 0x0000001f09057819 */ /* 0x000fc600000006ff */
[----:B------:R-:W-:Y:S01]  /*3560*/  VIADD R4, R0, 0x240 ;  /* 0x0000024000047836 */ /* 0x000fe20000000000 */
[----:B------:R-:W1:Y:S02]  /*3570*/  SYNCS.PHASECHK.TRANS64.TRYWAIT P0, [R0+URZ+0x230], R5 ;  /* 0x00023005000075a7 */ /* 0x000e6400080011ff */
[----:B-1----:R-:W-:Y:S05]  /*3580*/  @!P0 BRA `(.L_x_65) ;  /* 0x0000004400988947 */ /* 0x002fea0003800000 */
.L_x_175:
[----:B------:R-:W-:Y:S01]  /*3590*/  ULEA UR5, UR6, UR37, 0x3 ;  /* 0x0000002506057291 */ /* 0x000fe2000f8e18ff */
[----:B------:R-:W-:Y:S02]  /*35a0*/  PRMT R4, RZ, 0x654, R4 ;  /* 0x00000654ff047816 */ /* 0x000fe40000000004 */
[----:B-1----:R-:W-:Y:S01]  /*35b0*/  SHF.L.U32 R5, R12, 0x1f, RZ ;  /* 0x0000001f0c057819 */ /* 0x002fe200000006ff */
[----:B------:R-:W-:Y:S01]  /*35c0*/  UIADD3 UR4, UPT, UPT, UR5, 0x1d0, URZ ;  /* 0x000001d005047890 */ /* 0x000fe2000fffe0ff */
[----:B------:R1:W-:Y:S05]  /*35d0*/  SYNCS.ARRIVE.TRANS64.RED.A1T0 RZ, [R4+URZ], RZ ;  /* 0x000000ff04ff79a7 */ /* 0x0003ea00081004ff */
[----:B------:R-:W-:Y:S01]  /*35e0*/  IMAD.U32 R7, RZ, RZ, UR4 ;  /* 0x00000004ff077e24 */ /* 0x000fe2000f8e00ff */
[----:B------:R-:W2:Y:S04]  /*35f0*/  SYNCS.PHASECHK.TRANS64.TRYWAIT P0, [UR5+0x1e0], R5 ;  /* 0x0001e005ff0075a7 */ /* 0x000ea80008001105 */
[----:B------:R-:W-:Y:S01]  /*3600*/  PRMT R6, R2, 0x654, R7 ;  /* 0x0000065402067816 */ /* 0x000fe20000000007 */
[----:B-1----:R-:W-:Y:S01]  /*3610*/  @!P2 IMAD.MOV.U32 R4, RZ, RZ, 0x10 ;  /* 0x00000010ff04a424 */ /* 0x002fe200078e00ff */
[----:B--2---:R-:W-:Y:S06]  /*3620*/  @!P0 BRA `(.L_x_66) ;  /* 0x0000004400848947 */ /* 0x004fec0003800000 */
.L_x_177:
[----:B------:R-:W-:Y:S01]  /*3630*/  ULEA UR4, UR6, UR37, 0x4 ;  /* 0x0000002506047291 */ /* 0x000fe2000f8e20ff */
[----:B------:R-:W-:Y:S01]  /*3640*/  SEL R3, R6, R3, !P2 ;  /* 0x0000000306037207 */ /* 0x000fe20005000000 */
[----:B------:R-:W-:Y:S01]  /*3650*/  UIADD3 UR5, UPT, UPT, UR5, 0x1d0, URZ ;  /* 0x000001d005057890 */ /* 0x000fe2000fffe0ff */
[----:B-1----:R-:W-:Y:S01]  /*3660*/  LEA R0, R11, UR37, 0x3 ;  /* 0x000000250b007c11 */ /* 0x002fe2000f8e18ff */
[----:B------:R-:W-:Y:S01]  /*3670*/  UIADD3 UR4, UPT, UPT, UR4, 0x260, URZ ;  /* 0x0000026004047890 */ /* 0x000fe2000fffe0ff */
[----:B------:R-:W-:Y:S01]  /*3680*/  SHF.L.U32 R5, R10, 0x1f, RZ ;  /* 0x0000001f0a057819 */ /* 0x000fe200000006ff */
[----:B------:R1:W-:Y:S01]  /*3690*/  @!P2 SYNCS.ARRIVE.TRANS64.RED RZ, [R3+URZ], R4 ;  /* 0x0000000403ffa9a7 */ /* 0x0003e200080004ff */
[----:B------:R-:W-:Y:S01]  /*36a0*/  UIADD3 UR6, UPT, UPT, UR6, 0x1, URZ ;  /* 0x0000000106067890 */ /* 0x000fe2000fffe0ff */
[----:B------:R-:W-:-:S03]  /*36b0*/  VIADD R8, R8, 0x1 ;  /* 0x0000000108087836 */ /* 0x000fc60000000000 */
[----:B------:R-:W-:Y:S02]  /*36c0*/  UISETP.NE.AND UP0, UPT, UR6, 0x2, UPT ;  /* 0x000000020600788c */ /* 0x000fe4000bf05270 */
[----:B------:R-:W-:Y:S06]  /*36d0*/  UGETNEXTWORKID.BROADCAST [UR4], [UR5] ;  /* 0x00000000040073ca */ /* 0x000fec0008000100 */
[----:B------:R-:W-:Y:S01]  /*36e0*/  USEL UR4, URZ, 0x1, UP0 ;  /* 0x00000001ff047887 */ /* 0x000fe20008000000 */
[----:B------:R-:W-:Y:S01]  /*36f0*/  ISETP.NE.AND P0, PT, R8, 0x2, PT ;  /* 0x000000020800780c */ /* 0x000fe20003f05270 */
[----:B------:R-:W-:Y:S01]  /*3700*/  USEL UR6, UR6, URZ, UP0 ;  /* 0x000000ff06067287 */ /* 0x000fe20008000000 */
[----:B------:R-:W2:Y:S03]  /*3710*/  SYNCS.PHASECHK.TRANS64.TRYWAIT P1, [R0+URZ+0x1d0], R5 ;  /* 0x0001d005000075a7 */ /* 0x000ea600080211ff */
[----:B------:R-:W-:Y:S01]  /*3720*/  LOP3.LUT R12, R12, UR4, RZ, 0x3c, !PT ;  /* 0x000000040c0c7c12 */ /* 0x000fe2000f8e3cff */
[----:B-12---:R-:W-:Y:S07]  /*3730*/  @!P1 BRA `(.L_x_67) ;  /* 0x0000004400589947 */ /* 0x006fee0003800000 */
.L_x_178:
[C---:B------:R-:W-:Y:S01]  /*3740*/  LEA R4, R11.reuse, UR37, 0x4 ;  /* 0x000000250b047c11 */ /* 0x040fe2000f8e20ff */
[----:B-1----:R-:W-:Y:S01]  /*3750*/  VIADD R0, R0, 0x1e0 ;  /* 0x000001e000007836 */ /* 0x002fe20000000000 */
[----:B------:R-:W-:Y:S01]  /*3760*/  SEL R8, R8, RZ, P0 ;  /* 0x000000ff08087207 */ /* 0x000fe20000000000 */
[----:B------:R-:W-:-:S03]  /*3770*/  VIADD R11, R11, 0x1 ;  /* 0x000000010b0b7836 */ /* 0x000fc60000000000 */
[----:B------:R-:W1:Y:S01]  /*3780*/  LDS.128 R4, [R4+0x260] ;  /* 0x0002600004047984 */ /* 0x000e620000000c00 */
[----:B------:R-:W-:Y:S02]  /*3790*/  PRMT R0, RZ, 0x654, R0 ;  /* 0x00000654ff007816 */ /* 0x000fe40000000000 */
[C---:B------:R-:W-:Y:S01]  /*37a0*/  ISETP.NE.AND P1, PT, R11.reuse, 0x2, PT ;  /* 0x000000020b00780c */ /* 0x040fe20003f25270 */
[----:B------:R-:W-:Y:S01]  /*37b0*/  @!PT LDS RZ, [RZ] ;  /* 0x00000000fffff984 */ /* 0x000fe20000000800 */
[----:B------:R-:W-:Y:S01]  /*37c0*/  @!PT LDS RZ, [RZ] ;  /* 0x00000000fffff984 */ /* 0x000fe20000000800 */
[----:B------:R-:W-:Y:S01]  /*37d0*/  @!PT LDS RZ, [RZ] ;  /* 0x00000000fffff984 */ /* 0x000fe20000000800 */
[----:B------:R-:W-:Y:S01]  /*37e0*/  @!PT LDS RZ, [RZ] ;  /* 0x00000000fffff984 */ /* 0x000fe20000000800 */
[----:B------:R2:W-:Y:S06]  /*37f0*/  MEMBAR.ALL.CTA ;  /* 0x0000000000007992 */ /* 0x0005ec0000008000 */
[----:B--2---:R-:W2:Y:S01]  /*3800*/  FENCE.VIEW.ASYNC.S ;  /* 0x00000000000073c6 */ /* 0x004ea20000000000 */
[----:B------:R-:W-:Y:S01]  /*3810*/  SEL R11, R11, RZ, P1 ;  /* 0x000000ff0b0b7207 */ /* 0x000fe20000800000 */
[----:B--2---:R2:W-:Y:S01]  /*3820*/  SYNCS.ARRIVE.TRANS64.RED.A1T0 RZ, [R0+URZ], RZ ;  /* 0x000000ff00ff79a7 */ /* 0x0045e200081004ff */
[----:B-1----:R-:W-:-:S02]  /*3830*/  LOP3.LUT P3, RZ, R6, 0x1, RZ, 0xc0, !PT ;  /* 0x0000000106ff7812 */ /* 0x002fc4000786c0ff */
[----:B------:R-:W-:-:S04]  /*3840*/  SEL R5, RZ, 0x1, P1 ;  /* 0x00000001ff057807 */ /* 0x000fc80000800000 */
[----:B------:R-:W-:Y:S02]  /*3850*/  LOP3.LUT R10, R10, R5, RZ, 0x3c, !PT ;  /* 0x000000050a0a7212 */ /* 0x000fe400078e3cff */
[----:B--2---:R-:W-:-:S04]  /*3860*/  SEL R0, RZ, 0x1, P0 ;  /* 0x00000001ff007807 */ /* 0x004fc80000000000 */
[----:B------:R-:W-:Y:S01]  /*3870*/  LOP3.LUT R9, R9, R0, RZ, 0x3c, !PT ;  /* 0x0000000009097212 */ /* 0x000fe200078e3cff */
[----:B------:R-:W-:Y:S06]  /*3880*/  @P3 BRA `(.L_x_68) ;  /* 0xfffffffc002c3947 */ /* 0x000fec000383ffff */
[----:B------:R-:W-:Y:S01]  /*3890*/  ULEA UR5, UR6, UR37, 0x3 ;  /* 0x0000002506057291 */ /* 0x000fe2000f8e18ff */
[----:B------:R-:W-:-:S08]  /*38a0*/  SHF.L.U32 R3, R12, 0x1f, RZ ;  /* 0x0000001f0c037819 */ /* 0x000fd000000006ff */
[----:B------:R-:W1:Y:S02]  /*38b0*/  SYNCS.PHASECHK.TRANS64 P0, [UR5+0x1e0], R3 ;  /* 0x0001e003ff0075a7 */ /* 0x000e640008001005 */
[----:B-1----:R-:W-:Y:S05]  /*38c0*/  @P0 BRA `(.L_x_69) ;  /* 0x0000000000080947 */ /* 0x002fea0003800000 */
[----:B------:R-:W1:Y:S02]  /*38d0*/  SYNCS.PHASECHK.TRANS64.TRYWAIT P0, [UR5+0x1e0], R3 ;  /* 0x0001e003ff0075a7 */ /* 0x000e640008001105 */
[----:B-1----:R-:W-:Y:S05]  /*38e0*/  @!P0 BRA `(.L_x_70) ;  /* 0x0000004400008947 */ /* 0x002fea0003800000 */
.L_x_69:
[----:B------:R-:W-:-:S04]  /*38f0*/  UIADD3 UR4, UPT, UPT, UR6, 0x1, URZ ;  /* 0x0000000106047890 */ /* 0x000fc8000fffe0ff */
[----:B------:R-:W-:-:S04]  /*3900*/  UISETP.NE.AND UP0, UPT, UR4, 0x2, UPT ;  /* 0x000000020400788c */ /* 0x000fc8000bf05270 */
[----:B------:R-:W-:Y:S02]  /*3910*/  USEL UR7, URZ, 0x1, UP0 ;  /* 0x00000001ff077887 */ /* 0x000fe40008000000 */
[----:B------:R-:W-:-:S04]  /*3920*/  USEL UR4, UR4, URZ, UP0 ;  /* 0x000000ff04047287 */ /* 0x000fc80008000000 */
[----:B------:R-:W-:Y:S01]  /*3930*/  ULEA UR4, UR4, UR37, 0x3 ;  /* 0x0000002504047291 */ /* 0x000fe2000f8e18ff */
[----:B-1----:R-:W-:-:S04]  /*3940*/  LOP3.LUT R3, R12, UR7, RZ, 0x3c, !PT ;  /* 0x000000070c037c12 */ /* 0x002fc8000f8e3cff */
[----:B------:R-:W-:-:S04]  /*3950*/  SHF.L.U32 R0, R3, 0x1f, RZ ;  /* 0x0000001f03007819 */ /* 0x000fc800000006ff */
[----:B------:R-:W1:Y:S02]  /*3960*/  SYNCS.PHASECHK.TRANS64 P0, [UR4+0x1e0], R0 ;  /* 0x0001e000ff0075a7 */ /* 0x000e640008001004 */
[----:B-1----:R-:W-:Y:S05]  /*3970*/  @P0 EXIT ;  /* 0x000000000000094d */ /* 0x002fea0003800000 */
[----:B------:R-:W-:Y:S02]  /*3980*/  SHF.L.U32 R3, R3, 0x1f, RZ ;  /* 0x0000001f03037819 */ /* 0x000fe400000006ff */
[----:B------:R-:W-:-:S07]  /*3990*/  MOV R0, UR4 ;  /* 0x0000000400007c02 */ /* 0x000fce0008000f00 */
.L_x_71:
[----:B-1----:R1:W2:Y:S02]  /*39a0*/  SYNCS.PHASECHK.TRANS64.TRYWAIT P0, [R0+URZ+0x1e0], R3 ;  /* 0x0001e003000075a7 */ /* 0x0022a400080011ff */
[----:B--2---:R-:W-:Y:S05]  /*39b0*/  @!P0 NANOSLEEP.SYNCS 0x989680 ;  /* 0x009896800000895d */ /* 0x004fea0003900000 */
[----:B------:R-:W2:Y:S02]  /*39c0*/  @!P0 SYNCS.PHASECHK.TRANS64 P0, [R0+URZ+0x1e0], R3 ;  /* 0x0001e003000085a7 */ /* 0x000ea400080010ff */
[----:B--2---:R-:W-:Y:S05]  /*39d0*/  @P0 EXIT ;  /* 0x000000000000094d */ /* 0x004fea0003800000 */
[----:B------:R-:W-:Y:S05]  /*39e0*/  BRA `(.L_x_71) ;  /* 0xfffffffc00ec7947 */ /* 0x000fea000383ffff */
.L_x_64:
[----:B------:R-:W-:-:S09]  /*39f0*/  UISETP.NE.AND UP1, UPT, UR8, URZ, UPT ;  /* 0x000000ff0800728c */ /* 0x000fd2000bf25270 */
[----:B------:R-:W-:Y:S05]  /*3a00*/  BRA.U UP1, `(.L_x_72) ;  /* 0x0000000d018c7547 */ /* 0x000fea000b800000 */
[----:B------:R-:W-:Y:S01]  /*3a10*/  UMOV UR4, 0x40 ;  /* 0x0000004000047882 */ /* 0x000fe20000000000 */
[----:B------:R-:W-:Y:S01]  /*3a20*/  NOP ;  /* 0x0000000000007918 */ /* 0x000fe20000000000 */
[----:B------:R-:W-:Y:S01]  /*3a30*/  ULEA UR4, UR37, UR4, 0x18 ;  /* 0x0000000425047291 */ /* 0x000fe2000f8ec0ff */
[----:B------:R-:W-:Y:S02]  /*3a40*/  UMOV UR5, 0x400 ;  /* 0x0000040000057882 */ /* 0x000fe40000000000 */
[----:B------:R-:W-:-:S06]  /*3a50*/  ULEA UR37, UR37, UR5, 0x18 ;  /* 0x0000000525257291 */ /* 0x000fcc000f8ec0ff */
[----:B------:R-:W1:Y:S02]  /*3a60*/  LDS.U8 R0, [UR4+0x1c] ;  /* 0x00001c04ff007984 */ /* 0x000e640008000000 */
[----:B-1----:R-:W-:-:S13]  /*3a70*/  ISETP.NE.AND P0, PT, R0, RZ, PT ;  /* 0x000000ff0000720c */ /* 0x002fda0003f05270 */
[----:B------:R-:W-:Y:S05]  /*3a80*/  @P0 BRA `(.L_x_73) ;  /* 0x0000000000580947 */ /* 0x000fea0003800000 */
[----:B------:R-:W-:-:S13]  /*3a90*/  ELECT P0, URZ, PT ;  /* 0x0000000000ff782f */ /* 0x000fda0003800000 */
[----:B------:R-:W-:Y:S05]  /*3aa0*/  @!P0 BRA `(.L_x_74) ;  /* 0x0000000000608947 */ /* 0x000fea0003800000 */
[----:B------:R-:W-:Y:S01]  /*3ab0*/  UMOV UR5, 0x10 ;  /* 0x0000001000057882 */ /* 0x000fe20000000000 */
[----:B------:R-:W-:Y:S01]  /*3ac0*/  HFMA2 R0, -RZ, RZ, 0, 5.9604644775390625e-08 ;  /* 0x00000001ff007431 */ /* 0x000fe200000001ff */
[----:B------:R-:W-:-:S03]  /*3ad0*/  MOV R2, 0xffff ;  /* 0x0000ffff00027802 */ /* 0x000fc60000000f00 */
[----:B------:R-:W-:Y:S04]  /*3ae0*/  DEPBAR.LE SB1, 0x36 ;  /* 0x00009d800000791a */ /* 0x000fe80000000000 */
[----:B------:R-:W1:Y:S02]  /*3af0*/  UTCATOMSWS.FIND_AND_SET.ALIGN UP0, UR5, UR5 ;  /* 0x00000005000575e3 */ /* 0x000e640008000800 */
[----:B-1----:R-:W-:Y:S01]  /*3b00*/  MOV R3, UR5 ;  /* 0x0000000500037c02 */ /* 0x002fe20008000f00 */
[----:B------:R-:W-:Y:S06]  /*3b10*/  BRA.U UP0, `(.L_x_75) ;  /* 0x0000000100187547 */ /* 0x000fec000b800000 */
.L_x_76:
[----:B------:R-:W-:Y:S05]  /*3b20*/  NANOSLEEP 0x64 ;  /* 0x000000640000795d */ /* 0x000fea0003800000 */
[----:B------:R-:W-:-:S05]  /*3b30*/  UMOV UR5, 0x10 ;  /* 0x0000001000057882 */ /* 0x000fca0000000000 */
[----:B------:R-:W-:Y:S04]  /*3b40*/  DEPBAR.LE SB1, 0x36 ;  /* 0x00009d800000791a */ /* 0x000fe80000000000 */
[----:B------:R-:W1:Y:S02]  /*3b50*/  UTCATOMSWS.FIND_AND_SET.ALIGN UP0, UR5, UR5 ;  /* 0x00000005000575e3 */ /* 0x000e640008000800 */
[----:B-1----:R-:W-:Y:S01]  /*3b60*/  MOV R3, UR5 ;  /* 0x0000000500037c02 */ /* 0x002fe20008000f00 */
[----:B------:R-:W-:Y:S05]  /*3b70*/  BRA.U !UP0, `(.L_x_76) ;  /* 0xfffffffd08e87547 */ /* 0x000fea000b83ffff */
.L_x_75:
[-C--:B------:R-:W-:Y:S02]  /*3b80*/  SHF.L.U32 R2, R2, R3.reuse, RZ ;  /* 0x0000000302027219 */ /* 0x080fe400000006ff */
[----:B------:R-:W-:Y:S01]  /*3b90*/  SHF.L.U32 R0, R0, R3, RZ ;  /* 0x0000000300007219 */ /* 0x000fe200000006ff */
[----:B------:R-:W-:Y:S02]  /*3ba0*/  IMAD.SHL.U32 R3, R3, 0x20, RZ ;  /* 0x0000002003037824 */ /* 0x000fe400078e00ff */
[----:B------:R1:W-:Y:S04]  /*3bb0*/  ATOMS.OR RZ, [UR4+0x14], R2 ;  /* 0x00001402ffff798c */ /* 0x0003e8000b000004 */
[----:B------:R1:W-:Y:S04]  /*3bc0*/  ATOMS.OR RZ, [UR4+0x18], R0 ;  /* 0x00001800ffff798c */ /* 0x0003e8000b000004 */
[----:B------:R1:W-:Y:S01]  /*3bd0*/  STS [UR37+0x280], R3 ;  /* 0x00028003ff007988 */ /* 0x0003e20008000825 */
[----:B------:R-:W-:Y:S05]  /*3be0*/  BRA `(.L_x_74) ;  /* 0x0000000000107947 */ /* 0x000fea0003800000 */
.L_x_73:
[----:B------:R-:W-:Y:S02]  /*3bf0*/  MOV R0, 0xffffffff ;  /* 0xffffffff00007802 */ /* 0x000fe40000000f00 */
[----:B------:R-:W-:-:S03]  /*3c00*/  MOV R2, 0x3c30 ;  /* 0x00003c3000027802 */ /* 0x000fc60000000f00 */
[----:B------:R1:W-:Y:S04]  /*3c10*/  STS [UR37+0x280], R0 ;  /* 0x00028000ff007988 */ /* 0x0003e80008000825 */
[----:B-1-3-5:R-:W-:Y:S05]  /*3c20*/  CALL.REL.NOINC `($__internal_1_$__cuda_sm10x_tcgen05_guardrail_trap_phase_invalid_during_alloc) ;  /* 0x00000044007c7944 */ /* 0x02afea0003c00000 */
.L_x_74:
[----:B------:R-:W-:Y:S05]  /*3c30*/  WARPSYNC.ALL ;  /* 0x0000000000007948 */ /* 0x000fea0003800000 */
[----:B------:R-:W2:Y:S01]  /*3c40*/  S2UR UR6, SR_CgaCtaId ;  /* 0x00000000000679c3 */ /* 0x000ea20000008800 */
[----:B------:R-:W-:Y:S01]  /*3c50*/  UMOV UR4, 0x400 ;  /* 0x0000040000047882 */ /* 0x000fe20000000000 */
[----:B------:R-:W-:-:S06]  /*3c60*/  NOP ;  /* 0x0000000000007918 */ /* 0x000fcc0000000000 */
[----:B------:R-:W-:Y:S06]  /*3c70*/  BAR.ARV 0x6, 0xa0 ;  /* 0x0182800000007b1d */ /* 0x000fec0000002000 */
[----:B------:R-:W4:Y:S01]  /*3c80*/  LDCU UR7, c[0x0][0x38c] ;  /* 0x00007180ff0777ac */ /* 0x000f220008000800 */
[----:B------:R-:W-:Y:S01]  /*3c90*/  IMAD.MOV.U32 R11, RZ, RZ, 0x1 ;  /* 0x00000001ff0b7424 */ /* 0x000fe200078e00ff */
[----:B------:R-:W-:Y:S01]  /*3ca0*/  CS2R R8, SRZ ;  /* 0x0000000000087805 */ /* 0x000fe2000001ff00 */
[----:B------:R-:W-:Y:S01]  /*3cb0*/  IMAD.MOV.U32 R10, RZ, RZ, RZ ;  /* 0x000000ffff0a7224 */ /* 0x000fe200078e00ff */
[----:B------:R-:W-:Y:S01]  /*3cc0*/  UMOV UR16, URZ ;  /* 0x000000ff00107c82 */ /* 0x000fe20008000000 */
[----:B------:R-:W-:Y:S01]  /*3cd0*/  UMOV UR15, URZ ;  /* 0x000000ff000f7c82 */ /* 0x000fe20008000000 */
[----:B------:R-:W-:Y:S01]  /*3ce0*/  UMOV UR22, 0x0 ;  /* 0x0000000000167882 */ /* 0x000fe20000000000 */
[----:B------:R-:W-:Y:S01]  /*3cf0*/  UMOV UR23, 0x41184a0 ;  /* 0x041184a000177882 */ /* 0x000fe20000000000 */
[----:B------:R-:W-:Y:S01]  /*3d00*/  UMOV UR20, 0x0 ;  /* 0x0000000000147882 */ /* 0x000fe20000000000 */
[----:B------:R-:W-:Y:S01]  /*3d10*/  UMOV UR21, 0x41184a0 ;  /* 0x041184a000157882 */ /* 0x000fe20000000000 */
[----:B--2---:R-:W-:Y:S01]  /*3d20*/  ULEA UR6, UR6, UR4, 0x18 ;  /* 0x0000000406067291 */ /* 0x004fe2000f8ec0ff */
[----:B------:R-:W2:Y:S03]  /*3d30*/  LDCU UR4, c[0x0][0x38c] ;  /* 0x00007180ff0477ac */ /* 0x000ea60008000800 */
[----:B------:R-:W-:-:S02]  /*3d40*/  UIADD3 UR18, UPT, UPT, UR6, 0x2600, URZ ;  /* 0x0000260006127890 */ /* 0x000fc4000fffe0ff */
[----:B----4-:R-:W-:-:S03]  /*3d50*/  UIADD3 UR7, UPT, UPT, UR7, 0x3f, URZ ;  /* 0x0000003f07077890 */ /* 0x010fc6000fffe0ff */
[----:B-1----:R-:W1:Y:S01]  /*3d60*/  LDS R0, [UR6+0x280] ;  /* 0x00028006ff007984 */ /* 0x002e620008000800 */
[----:B------:R-:W-:Y:S02]  /*3d70*/  UIADD3 UR17, UPT, UPT, UR6, 0x1d600, URZ ;  /* 0x0001d60006117890 */ /* 0x000fe4000fffe0ff */
[----:B------:R-:W-:Y:S02]  /*3d80*/  USHF.R.S32.HI UR5, URZ, 0x1f, UR7 ;  /* 0x0000001fff057899 */ /* 0x000fe40008011407 */
[----:B------:R-:W-:Y:S02]  /*3d90*/  USHF.R.U32.HI UR18, URZ, 0x4, UR18 ;  /* 0x00000004ff127899 */ /* 0x000fe40008011612 */
[----:B------:R-:W-:Y:S02]  /*3da0*/  ULEA.HI UR5, UR5, UR7, URZ, 0x6 ;  /* 0x0000000705057291 */ /* 0x000fe4000f8f30ff */
[----:B------:R-:W-:Y:S02]  /*3db0*/  USHF.R.U32.HI UR17, URZ, 0x4, UR17 ;  /* 0x00000004ff117899 */ /* 0x000fe40008011611 */
[----:B------:R-:W-:-:S02]  /*3dc0*/  USHF.R.S32.HI UR5, URZ, 0x6, UR5 ;  /* 0x00000006ff057899 */ /* 0x000fc40008011405 */
[----:B------:R-:W-:Y:S02]  /*3dd0*/  ULOP3.LUT UR18, UR18, 0x3fff, URZ, 0xc0, !UPT ;  /* 0x00003fff12127892 */ /* 0x000fe4000f8ec0ff */
[----:B------:R-:W-:Y:S02]  /*3de0*/  UISETP.LT.AND UP0, UPT, UR5, 0x1, UPT ;  /* 0x000000010500788c */ /* 0x000fe4000bf01270 */
[----:B------:R-:W-:Y:S02]  /*3df0*/  ULOP3.LUT UR17, UR17, 0x3fff, URZ, 0xc0, !UPT ;  /* 0x00003fff11117892 */ /* 0x000fe4000f8ec0ff */
[----:B------:R-:W-:Y:S02]  /*3e00*/  USEL UR10, UR5, 0x1, !UP0 ;  /* 0x00000001050a7887 */ /* 0x000fe4000c000000 */
[----:B--2---:R-:W-:Y:S02]  /*3e10*/  UISETP.GE.AND UP3, UPT, UR4, 0x1, UPT ;  /* 0x000000010400788c */ /* 0x004fe4000bf66270 */
[----:B------:R-:W-:Y:S01]  /*3e20*/  UIADD3 UR10, UPT, UPT, -UR10, URZ, URZ ;  /* 0x000000ff0a0a7290 */ /* 0x000fe2000fffe1ff */
[----:B-1----:R-:W-:-:S15]  /*3e30*/  R2UR UR19, R0 ;  /* 0x00000000001372ca */ /* 0x002fde00000e0000 */
.L_x_83:
[----:B------:R-:W-:Y:S02]  /*3e40*/  LEA R0, R10, UR6, 0x3 ;  /* 0x000000060a007c11 */ /* 0x000fe4000f8e18ff */
[----:B------:R-:W-:Y:S02]  /*3e50*/  SHF.L.U32 R5, R9, 0x1f, RZ ;  /* 0x0000001f09057819 */ /* 0x000fe400000006ff */
[----:B------:R-:W-:Y:S01]  /*3e60*/  PLOP3.LUT P0, PT, PT, PT, UP3, 0x80, 0x8 ;  /* 0x000000000008781c */ /* 0x000fe20003f0f038 */
[----:B------:R-:W-:Y:S01]  /*3e70*/  VIADD R3, R0, 0x1e0 ;  /* 0x000001e000037836 */ /* 0x000fe20000000000 */
[----:B-1----:R-:W1:Y:S02]  /*3e80*/  SYNCS.PHASECHK.TRANS64.TRYWAIT P1, [R0+URZ+0x1d0], R5 ;  /* 0x0001d005000075a7 */ /* 0x002e6400080211ff */
[----:B-1--4-:R-:W-:Y:S09]  /*3e90*/  @!P1 BRA `(.L_x_77) ;  /* 0x0000003c00ac9947 */ /* 0x012ff20003800000 */
.L_x_180:
[----:B------:R-:W-:Y:S01]  /*3ea0*/  LEA R4, R10, UR6, 0x4 ;  /* 0x000000060a047c11 */ /* 0x000fe2000f8e20ff */
[----:B------:R-:W-:Y:S01]  /*3eb0*/  @UP3 ULEA UR4, UR15, UR6, 0x3 ;  /* 0x000000060f043291 */ /* 0x000fe2000f8e18ff */
[----:B------:R-:W-:Y:S01]  /*3ec0*/  PLOP3.LUT P2, PT, PT, PT, PT, 0x80, 0x8 ;  /* 0x000000000008781c */ /* 0x000fe20003f4f070 */
[----:B------:R-:W-:Y:S01]  /*3ed0*/  ULEA UR8, UR16, UR6, 0x3 ;  /* 0x0000000610087291 */ /* 0x000fe2000f8e18ff */
[----:B------:R-:W-:Y:S02]  /*3ee0*/  PRMT R3, RZ, 0x654, R3 ;  /* 0x00000654ff037816 */ /* 0x000fe40000000003 */
[----:B-1----:R-:W1:Y:S01]  /*3ef0*/  LDS.128 R4, [R4+0x260] ;  /* 0x0002600004047984 */ /* 0x002e620000000c00 */
[----:B------:R-:W-:Y:S02]  /*3f00*/  @P0 SHF.L.U32 R2, R8, 0x1f, RZ ;  /* 0x0000001f08020819 */ /* 0x000fe400000006ff */
[----:B------:R-:W-:Y:S01]  /*3f10*/  SHF.L.U32 R0, R11, 0x1f, RZ ;  /* 0x0000001f0b007819 */ /* 0x000fe200000006ff */
[----:B------:R-:W-:Y:S01]  /*3f20*/  @!PT LDS RZ, [RZ] ;  /* 0x00000000fffff984 */ /* 0x000fe20000000800 */
[----:B------:R-:W-:Y:S01]  /*3f30*/  @!PT LDS RZ, [RZ] ;  /* 0x00000000fffff984 */ /* 0x000fe20000000800 */
[----:B------:R-:W-:Y:S01]  /*3f40*/  @!PT LDS RZ, [RZ] ;  /* 0x00000000fffff984 */ /* 0x000fe20000000800 */
[----:B------:R-:W-:Y:S01]  /*3f50*/  @!PT LDS RZ, [RZ] ;  /* 0x00000000fffff984 */ /* 0x000fe20000000800 */
[----:B------:R2:W-:Y:S06]  /*3f60*/  MEMBAR.ALL.CTA ;  /* 0x0000000000007992 */ /* 0x0005ec0000008000 */
[----:B--2---:R-:W2:Y:S02]  /*3f70*/  FENCE.VIEW.ASYNC.S ;  /* 0x00000000000073c6 */ /* 0x004ea40000000000 */
[----:B--2---:R2:W-:Y:S01]  /*3f80*/  SYNCS.ARRIVE.TRANS64.RED.A1T0 RZ, [R3+URZ], RZ ;  /* 0x000000ff03ff79a7 */ /* 0x0045e200081004ff */
[----:B------:R2:W4:Y:S01]  /*3f90*/  @P0 SYNCS.PHASECHK.TRANS64.TRYWAIT P2, [UR4], R2 ;  /* 0x00000002ff0005a7 */ /* 0x0005220008041104 */
[----:B------:R-:W-:Y:S01]  /*3fa0*/  ULEA.HI UR4, UR16, UR16, URZ, 0x1 ;  /* 0x0000001010047291 */ /* 0x000fe2000f8f08ff */
[----:B-1----:R-:W-:-:S03]  /*3fb0*/  LOP3.LUT P1, RZ, R6, 0x1, RZ, 0xc0, !PT ;  /* 0x0000000106ff7812 */ /* 0x002fc6000782c0ff */
[----:B------:R-:W-:Y:S02]  /*3fc0*/  USHF.L.U32 UR9, UR4, 0x5, URZ ;  /* 0x0000000504097899 */ /* 0x000fe400080006ff */
[----:B------:R-:W-:Y:S02]  /*3fd0*/  ULOP3.LUT UR4, UR4, 0xffe, URZ, 0xc0, !UPT ;  /* 0x00000ffe04047892 */ /* 0x000fe4000f8ec0ff */
[----:B------:R-:W-:Y:S02]  /*3fe0*/  ULOP3.LUT UR9, UR9, 0xffffffc0, URZ, 0xc0, !UPT ;  /* 0xffffffc009097892 */ /* 0x000fe4000f8ec0ff */
[----:B------:R-:W-:Y:S02]  /*3ff0*/  UIADD3 UR4, UPT, UPT, -UR4, UR16, URZ ;  /* 0x0000001004047290 */ /* 0x000fe4000fffe1ff */
[----:B------:R-:W-:Y:S01]  /*4000*/  UIADD3 UR9, UPT, UPT, UR19, UR9, URZ ;  /* 0x0000000913097290 */ /* 0x000fe2000fffe0ff */
[----:B------:R-:W1:Y:S03]  /*4010*/  SYNCS.PHASECHK.TRANS64.TRYWAIT P0, [UR8+0x210], R0 ;  /* 0x00021000ff0075a7 */ /* 0x000e660008001108 */
[----:B------:R-:W-:Y:S01]  /*4020*/  ULEA UR9, UR4, UR9, 0x14 ;  /* 0x0000000904097291 */ /* 0x000fe2000f8ea0ff */
[----:B-12-4-:R-:W-:Y:S11]  /*4030*/  @!P0 BRA `(.L_x_78) ;  /* 0x0000003c00588947 */ /* 0x016ff60003800000 */
.L_x_182:
[----:B------:R-:W-:Y:S01]  /*4040*/  IADD3 R10, PT, PT, R10, 0x1, RZ ;  /* 0x000000010a0a7810 */ /* 0x000fe20007ffe0ff */
[----:B------:R-:W-:Y:S06]  /*4050*/  BRA.U !UP3, `(.L_x_79) ;  /* 0x000000010b987547 */ /* 0x000fec000b800000 */
[----:B------:R-:W-:Y:S01]  /*4060*/  UPLOP3.LUT UP4, UPT, UPT, UPT, UPT, 0x40, 0x4 ;  /* 0x000000000004789c */ /* 0x000fe20003f8e870 */
[----:B------:R-:W-:Y:S01]  /*4070*/  UMOV UR14, UR10 ;  /* 0x0000000a000e7c82 */ /* 0x000fe20008000000 */
[----:B------:R-:W-:Y:S01]  /*4080*/  UMOV UR13, UR5 ;  /* 0x00000005000d7c82 */ /* 0x000fe20008000000 */
[----:B------:R-:W-:-:S08]  /*4090*/  UMOV UR12, UR15 ;  /* 0x0000000f000c7c82 */ /* 0x000fd00008000000 */
.L_x_82:
[----:B------:R-:W-:Y:S02]  /*40a0*/  UIADD3 UR14, UPT, UPT, UR14, 0x1, URZ ;  /* 0x000000010e0e7890 */ /* 0x000fe4000fffe0ff */
[----:B--2---:R-:W-:Y:S02]  /*40b0*/  ULEA UR7, UR12, UR6, 0x3 ;  /* 0x000000060c077291 */ /* 0x004fe4000f8e18ff */
[----:B------:R-:W-:Y:S01]  /*40c0*/  UISETP.NE.AND UP0, UPT, UR14, URZ, UPT ;  /* 0x000000ff0e00728c */ /* 0x000fe2000bf05270 */
[----:B----4-:R-:W-:Y:S10]  /*40d0*/  @P2 BRA `(.L_x_80) ;  /* 0x00000000000c2947 */ /* 0x010ff40003800000 */
[----:B-1----:R-:W-:Y:S04]  /*40e0*/  SHF.L.U32 R3, R8, 0x1f, RZ ;  /* 0x0000001f08037819 */ /* 0x002fe800000006ff */
[----:B------:R-:W1:Y:S02]  /*40f0*/  SYNCS.PHASECHK.TRANS64.TRYWAIT P0, [UR7], R3 ;  /* 0x00000003ff0075a7 */ /* 0x000e640008001107 */
[----:B-1----:R-:W-:Y:S05]  /*4100*/  @!P0 BRA `(.L_x_81) ;  /* 0x0000003c003c8947 */ /* 0x002fea0003800000 */
.L_x_80:
[----:B------:R-:W-:Y:S01]  /*4110*/  UISETP.NE.AND UP1, UPT, UR13, 0x1, UPT ;  /* 0x000000010d00788c */ /* 0x000fe2000bf25270 */
[----:B------:R-:W-:Y:S01]  /*4120*/  PLOP3.LUT P2, PT, PT, PT, PT, 0x80, 0x8 ;  /* 0x000000000008781c */ /* 0x000fe20003f4f070 */
[----:B------:R-:W-:Y:S02]  /*4130*/  UIADD3 UR15, UPT, UPT, UR12, 0x1, URZ ;  /* 0x000000010c0f7890 */ /* 0x000fe4000fffe0ff */
[----:B------:R-:W-:Y:S02]  /*4140*/  ULEA UR24, UR12, UR18, 0x8 ;  /* 0x000000120c187291 */ /* 0x000fe4000f8e40ff */
[----:B------:R-:W-:Y:S01]  /*4150*/  UISETP.NE.AND UP2, UPT, UR15, 0x1b, UPT ;  /* 0x0000001b0f00788c */ /* 0x000fe2000bf45270 */
[----:B------:R-:W-:Y:S01]  /*4160*/  PLOP3.LUT P0, PT, PT, PT, UP1, 0x80, 0x8 ;  /* 0x000000000008781c */ /* 0x000fe20003f0f018 */
[----:B------:R-:W-:Y:S02]  /*4170*/  ULEA UR26, UR12, UR17, 0x8 ;  /* 0x000000110c1a7291 */ /* 0x000fe4000f8e40ff */
[----:B------:R-:W-:Y:S02]  /*4180*/  USEL UR11, URZ, 0x1, UP2 ;  /* 0x00000001ff0b7887 */ /* 0x000fe40009000000 */
[----:B------:R-:W-:Y:S02]  /*4190*/  USEL UR15, UR15, URZ, UP2 ;  /* 0x000000ff0f0f7287 */ /* 0x000fe40009000000 */
[----:B------:R-:W-:Y:S02]  /*41a0*/  UIADD3 UR30, UPT, UPT, UR24, 0x80, URZ ;  /* 0x00000080181e7890 */ /* 0x000fe4000fffe0ff */
[----:B------:R-:W-:Y:S01]  /*41b0*/  @UP1 ULEA UR4, UR15, UR6, 0x3 ;  /* 0x000000060f041291 */ /* 0x000fe2000f8e18ff */
[----:B------:R-:W-:Y:S01]  /*41c0*/  LOP3.LUT R8, R8, UR11, RZ, 0x3c, !PT ;  /* 0x0000000b08087c12 */ /* 0x000fe2000f8e3cff */
[----:B------:R-:W-:Y:S02]  /*41d0*/  UIADD3 UR28, UPT, UPT, UR26, 0x80, URZ ;  /* 0x000000801a1c7890 */ /* 0x000fe4000fffe0ff */
[----:B------:R-:W-:Y:S01]  /*41e0*/  UIADD3 UR7, UPT, UPT, UR7, 0xd8, URZ ;  /* 0x000000d807077890 */ /* 0x000fe2000fffe0ff */
[----:B-1----:R-:W-:Y:S01]  /*41f0*/  @P0 SHF.L.U32 R0, R8, 0x1f, RZ ;  /* 0x0000001f08000819 */ /* 0x002fe200000006ff */
[----:B------:R-:W-:Y:S01]  /*4200*/  UMOV UR25, 0x80004020 ;  /* 0x8000402000197882 */ /* 0x000fe20000000000 */
[----:B------:R-:W-:Y:S01]  /*4210*/  UMOV UR27, 0x80004020 ;  /* 0x80004020001b7882 */ /* 0x000fe20000000000 */
[----:B------:R-:W-:Y:S01]  /*4220*/  UMOV UR31, 0x80004020 ;  /* 0x80004020001f7882 */ /* 0x000fe20000000000 */
[----:B------:R2:W4:Y:S01]  /*4230*/  @P0 SYNCS.PHASECHK.TRANS64.TRYWAIT P2, [UR4], R0 ;  /* 0x00000000ff0005a7 */ /* 0x0005220008041104 */
[----:B------:R-:W-:Y:S01]  /*4240*/  UIADD3 UR13, UPT, UPT, UR13, -0x1, URZ ;  /* 0xffffffff0d0d7890 */ /* 0x000fe2000fffe0ff */
[----:B------:R2:W-:Y:S01]  /*4250*/  UTCIMMA gdesc[UR24], gdesc[UR26], tmem[UR9], tmem[UR22], idesc[UR23], UP4 ;  /* 0x00ff161a180075ea */ /* 0x0005e2000a000109 */
[----:B------:R-:W-:Y:S01]  /*4260*/  UPLOP3.LUT UP4, UPT, UPT, UPT, UPT, 0x80, 0x8 ;  /* 0x000000000008789c */ /* 0x000fe20003f8f070 */
[----:B------:R-:W-:Y:S01]  /*4270*/  UMOV UR29, 0x80004020 ;  /* 0x80004020001d7882 */ /* 0x000fe20000000000 */
[----:B------:R-:W-:Y:S01]  /*4280*/  UMOV UR12, UR15 ;  /* 0x0000000f000c7c82 */ /* 0x000fe20008000000 */
[----:B------:R2:W-:Y:S01]  /*4290*/  UTCIMMA gdesc[UR30], gdesc[UR28], tmem[UR9], tmem[UR20], idesc[UR21], UPT ;  /* 0x00ff141c1e0075ea */ /* 0x0005e2000b800109 */
[----:B------:R2:W-:Y:S01]  /*42a0*/  UTCBAR [UR7], URZ ;  /* 0x000000ff070073e9 */ /* 0x0005e200080000ff */
[----:B------:R-:W-:Y:S06]  /*42b0*/  BRA.U UP0, `(.L_x_82) ;  /* 0xfffffffd00787547 */ /* 0x000fec000b83ffff */
.L_x_79:
[----:B------:R-:W-:Y:S01]  /*42c0*/  UIADD3 UR16, UPT, UPT, UR16, 0x1, URZ ;  /* 0x0000000110107890 */ /* 0x000fe2000fffe0ff */
[C---:B------:R-:W-:Y:S01]  /*42d0*/  ISETP.NE.AND P0, PT, R10.reuse, 0x2, PT ;  /* 0x000000020a00780c */ /* 0x040fe20003f05270 */
[----:B------:R-:W-:Y:S02]  /*42e0*/  UIADD3 UR8, UPT, UPT, UR8, 0x1f0, URZ ;  /* 0x000001f008087890 */ /* 0x000fe4000fffe0ff */
[----:B------:R-:W-:Y:S01]  /*42f0*/  UISETP.NE.AND UP0, UPT, UR16, 0x4, UPT ;  /* 0x000000041000788c */ /* 0x000fe2000bf05270 */
[----:B-12---:R-:W-:Y:S02]  /*4300*/  SEL R0, RZ, 0x1, P0 ;  /* 0x00000001ff007807 */ /* 0x006fe40000000000 */
[----:B------:R-:W-:Y:S01]  /*4310*/  SEL R10, R10, RZ, P0 ;  /* 0x000000ff0a0a7207 */ /* 0x000fe20000000000 */
[----:B------:R-:W-:Y:S01]  /*4320*/  USEL UR4, URZ, 0x1, UP0 ;  /* 0x00000001ff047887 */ /* 0x000fe20008000000 */
[----:B------:R-:W-:Y:S01]  /*4330*/  LOP3.LUT R9, R9, R0, RZ, 0x3c, !PT ;  /* 0x0000000009097212 */ /* 0x000fe200078e3cff */
[----:B------:R-:W-:Y:S01]  /*4340*/  USEL UR16, UR16, URZ, UP0 ;  /* 0x000000ff10107287 */ /* 0x000fe20008000000 */
[----:B------:R1:W-:Y:S03]  /*4350*/  UTCBAR [UR8], URZ ;  /* 0x000000ff080073e9 */ /* 0x0003e600080000ff */
[----:B------:R-:W-:Y:S01]  /*4360*/  LOP3.LUT R11, R11, UR4, RZ, 0x3c, !PT ;  /* 0x000000040b0b7c12 */ /* 0x000fe2000f8e3cff */
[----:B------:R-:W-:Y:S07]  /*4370*/  @P1 BRA `(.L_x_83) ;  /* 0xfffffff800b01947 */ /* 0x000fee000383ffff */
[----:B------:R-:W2:Y:S01]  /*4380*/  S2UR UR4, SR_CgaCtaId ;  /* 0x00000000000479c3 */ /* 0x000ea20000008800 */
[----:B------:R-:W-:Y:S01]  /*4390*/  ELECT P0, URZ, PT ;  /* 0x0000000000ff782f */ /* 0x000fe20003800000 */
[----:B------:R-:W-:Y:S01]  /*43a0*/  IMAD.MOV.U32 R0, RZ, RZ, 0x1 ;  /* 0x00000001ff007424 */ /* 0x000fe200078e00ff */
[----:B------:R-:W-:Y:S01]  /*43b0*/  UIADD3 UR6, UPT, UPT, UR6, 0x210, URZ ;  /* 0x0000021006067890 */ /* 0x000fe2000fffe0ff */
[----:B------:R-:W-:Y:S01]  /*43c0*/  SHF.L.U32 R3, R11, 0x1f, RZ ;  /* 0x0000001f0b037819 */ /* 0x000fe200000006ff */
[----:B------:R-:W-:-:S03]  /*43d0*/  UMOV UR5, 0x40 ;  /* 0x0000004000057882 */ /* 0x000fc60000000000 */
[----:B------:R-:W-:Y:S01]  /*43e0*/  UVIRTCOUNT.DEALLOC.SMPOOL 0x80 ;  /* 0x000000800000784c */ /* 0x000fe20000000000 */
[----:B--2---:R-:W-:Y:S02]  /*43f0*/  ULEA UR4, UR4, UR5, 0x18 ;  /* 0x0000000504047291 */ /* 0x004fe4000f8ec0ff */
[----:B------:R-:W-:-:S07]  /*4400*/  ULEA UR5, UR16, UR6, 0x3 ;  /* 0x0000000610057291 */ /* 0x000fce000f8e18ff */
[----:B------:R2:W-:Y:S02]  /*4410*/  @P0 STS.U8 [UR4+0x1c], R0 ;  /* 0x00001c00ff000988 */ /* 0x0005e40008000004 */
[----:B------:R-:W3:Y:S02]  /*4420*/  SYNCS.PHASECHK.TRANS64.TRYWAIT P0, [UR5], R3 ;  /* 0x00000003ff0075a7 */ /* 0x000ee40008001105 */
[----:B--23--:R-:W-:Y:S05]  /*4430*/  @!P0 BRA `(.L_x_84) ;  /* 0x0000003800888947 */ /* 0x00cfea0003800000 */
.L_x_185:
[----:B------:R-:W-:-:S04]  /*4440*/  UIADD3 UR7, UPT, UPT, UR16, 0x1, URZ ;  /* 0x0000000110077890 */ /* 0x000fc8000fffe0ff */
[----:B------:R-:W-:-:S04]  /*4450*/  UISETP.NE.AND UP0, UPT, UR7, 0x4, UPT ;  /* 0x000000040700788c */ /* 0x000fc8000bf05270 */
[----:B-1----:R-:W-:Y:S02]  /*4460*/  USEL UR8, URZ, 0x1, UP0 ;  /* 0x00000001ff087887 */ /* 0x002fe40008000000 */
[----:B------:R-:W-:-:S04]  /*4470*/  USEL UR7, UR7, URZ, UP0 ;  /* 0x000000ff07077287 */ /* 0x000fc80008000000 */
[----:B------:R-:W-:Y:S01]  /*4480*/  ULEA UR5, UR7, UR6, 0x3 ;  /* 0x0000000607057291 */ /* 0x000fe2000f8e18ff */
[----:B------:R-:W-:-:S04]  /*4490*/  LOP3.LUT R2, R11, UR8, RZ, 0x3c, !PT ;  /* 0x000000080b027c12 */ /* 0x000fc8000f8e3cff */
[----:B--2---:R-:W-:-:S04]  /*44a0*/  SHF.L.U32 R3, R2, 0x1f, RZ ;  /* 0x0000001f02037819 */ /* 0x004fc800000006ff */
[----:B------:R-:W1:Y:S02]  /*44b0*/  SYNCS.PHASECHK.TRANS64.TRYWAIT P0, [UR5], R3 ;  /* 0x00000003ff0075a7 */ /* 0x000e640008001105 */
[----:B-1----:R-:W-:Y:S05]  /*44c0*/  @!P0 BRA `(.L_x_85) ;  /* 0x00000038007c8947 */ /* 0x002fea0003800000 */
.L_x_187:
        /* <DEDUP_REMOVED lines=9> */
.L_x_189:
[----:B------:R-:W-:-:S04]  /*4560*/  UIADD3 UR7, UPT, UPT, UR7, 0x1, URZ ;  /* 0x0000000107077890 */ /* 0x000fc8000fffe0ff */
[----:B------:R-:W-:-:S04]  /*4570*/  UISETP.NE.AND UP0, UPT, UR7, 0x4, UPT ;  /* 0x000000040700788c */ /* 0x000fc8000bf05270 */
[----:B------:R-:W-:Y:S02]  /*4580*/  USEL UR5, URZ, 0x1, UP0 ;  /* 0x00000001ff057887 */ /* 0x000fe40008000000 */
[----:B------:R-:W-:-:S04]  /*4590*/  USEL UR7, UR7, URZ, UP0 ;  /* 0x000000ff07077287 */ /* 0x000fc80008000000 */
[----:B------:R-:W-:Y:S01]  /*45a0*/  ULEA UR7, UR7, UR6, 0x3 ;  /* 0x0000000607077291 */ /* 0x000fe2000f8e18ff */
[----:B-1----:R-:W-:-:S04]  /*45b0*/  LOP3.LUT R3, R2, UR5, RZ, 0x3c, !PT ;  /* 0x0000000502037c12 */ /* 0x002fc8000f8e3cff */
[----:B------:R-:W-:-:S04]  /*45c0*/  SHF.L.U32 R3, R3, 0x1f, RZ ;  /* 0x0000001f03037819 */ /* 0x000fc800000006ff */
[----:B------:R-:W1:Y:S02]  /*45d0*/  SYNCS.PHASECHK.TRANS64.TRYWAIT P0, [UR7], R3 ;  /* 0x00000003ff0075a7 */ /* 0x000e640008001107 */
[----:B-1----:R-:W-:Y:S05]  /*45e0*/  @!P0 BRA `(.L_x_87) ;  /* 0x0000003800648947 */ /* 0x002fea0003800000 */
.L_x_191:
[----:B------:R-:W-:Y:S01]  /*45f0*/  NOP ;  /* 0x0000000000007918 */ /* 0x000fe20000000000 */
[----:B-1----:R-:W1:Y:S01]  /*4600*/  LDS R0, [UR4+0x14] ;  /* 0x00001404ff007984 */ /* 0x002e620008000800 */
[----:B------:R-:W-:Y:S01]  /*4610*/  ULOP3.LUT UR6, UR19, 0xffff, URZ, 0xc0, !UPT ;  /* 0x0000ffff13067892 */ /* 0x000fe2000f8ec0ff */
[----:B------:R-:W-:Y:S01]  /*4620*/  UMOV UR8, 0xffff ;  /* 0x0000ffff00087882 */ /* 0x000fe20000000000 */
[----:B------:R-:W-:Y:S02]  /*4630*/  UMOV UR5, 0x1 ;  /* 0x0000000100057882 */ /* 0x000fe40000000000 */
[----:B------:R-:W-:-:S04]  /*4640*/  USHF.R.U32.HI UR6, URZ, 0x5, UR6 ;  /* 0x00000005ff067899 */ /* 0x000fc80008011606 */
[----:B------:R-:W-:Y:S02]  /*4650*/  USHF.L.U32 UR8, UR8, UR6, URZ ;  /* 0x0000000608087299 */ /* 0x000fe400080006ff */
[----:B------:R-:W-:-:S04]  /*4660*/  USHF.L.U32 UR5, UR5, UR6, URZ ;  /* 0x0000000605057299 */ /* 0x000fc800080006ff */
[----:B-1----:R-:W-:-:S04]  /*4670*/  LOP3.LUT R0, R0, UR8, RZ, 0xc0, !PT ;  /* 0x0000000800007c12 */ /* 0x002fc8000f8ec0ff */
[----:B------:R-:W-:-:S13]  /*4680*/  ISETP.NE.AND P0, PT, R0, UR8, PT ;  /* 0x0000000800007c0c */ /* 0x000fda000bf05270 */
[----:B------:R-:W-:Y:S05]  /*4690*/  @P0 BRA `(.L_x_88) ;  /* 0x0000000000580947 */ /* 0x000fea0003800000 */
[----:B------:R-:W1:Y:S02]  /*46a0*/  LDS R0, [UR4+0x18] ;  /* 0x00001804ff007984 */ /* 0x000e640008000800 */
[----:B-1----:R-:W-:-:S04]  /*46b0*/  LOP3.LUT R0, R0, UR5, RZ, 0xc0, !PT ;  /* 0x0000000500007c12 */ /* 0x002fc8000f8ec0ff */
[----:B------:R-:W-:-:S13]  /*46c0*/  ISETP.NE.AND P0, PT, R0, UR5, PT ;  /* 0x0000000500007c0c */ /* 0x000fda000bf05270 */
[----:B------:R-:W-:Y:S05]  /*46d0*/  @P0 BRA `(.L_x_89) ;  /* 0x00000000003c0947 */ /* 0x000fea0003800000 */
[----:B------:R-:W1:Y:S01]  /*46e0*/  S2R R2, SR_LANEID ;  /* 0x0000000000027919 */ /* 0x000e620000000000 */
[----:B------:R-:W-:Y:S01]  /*46f0*/  ULOP3.LUT UR8, URZ, UR8, URZ, 0x33, !UPT ;  /* 0x00000008ff087292 */ /* 0x000fe2000f8e33ff */
[----:B------:R-:W-:Y:S01]  /*4700*/  LOP3.LUT R4, RZ, UR5, RZ, 0x33, !PT ;  /* 0x00000005ff047c12 */ /* 0x000fe2000f8e33ff */
[----:B------:R-:W-:Y:S02]  /*4710*/  VOTEU.ANY UR7, UPT, PT ;  /* 0x0000000000077886 */ /* 0x000fe400038e0100 */
[----:B------:R-:W-:Y:S01]  /*4720*/  UFLO.U32 UR7, UR7 ;  /* 0x00000007000772bd */ /* 0x000fe200080e0000 */
[----:B------:R-:W2:Y:S01]  /*4730*/  REDUX UR5, R4 ;  /* 0x00000000040573c4 */ /* 0x000ea20000000000 */
[----:B------:R-:W-:-:S06]  /*4740*/  IMAD.U32 R0, RZ, RZ, UR8 ;  /* 0x00000008ff007e24 */ /* 0x000fcc000f8e00ff */
[----:B------:R3:W-:Y:S01]  /*4750*/  UTCATOMSWS.AND URZ, UR8 ;  /* 0x0000000800ff79e3 */ /* 0x0007e20008000000 */
[----:B------:R-:W4:Y:S01]  /*4760*/  REDUX UR6, R0 ;  /* 0x00000000000673c4 */ /* 0x000f220000000000 */
[----:B-1----:R-:W-:Y:S01]  /*4770*/  ISETP.EQ.U32.AND P0, PT, R2, UR7, PT ;  /* 0x0000000702007c0c */ /* 0x002fe2000bf02070 */
[----:B--2---:R-:W-:Y:S01]  /*4780*/  IMAD.U32 R2, RZ, RZ, UR5 ;  /* 0x00000005ff027e24 */ /* 0x004fe2000f8e00ff */
[----:B----4-:R-:W-:-:S11]  /*4790*/  MOV R3, UR6 ;  /* 0x0000000600037c02 */ /* 0x010fd60008000f00 */
[----:B------:R3:W-:Y:S04]  /*47a0*/  @P0 ATOMS.AND RZ, [UR4+0x14], R3 ;  /* 0x00001403ffff098c */ /* 0x0007e8000a800004 */
[----:B------:R3:W-:Y:S01]  /*47b0*/  @P0 ATOMS.AND RZ, [UR4+0x18], R2 ;  /* 0x00001802ffff098c */ /* 0x0007e2000a800004 */
[----:B------:R-:W-:Y:S05]  /*47c0*/  BRA `(.L_x_90) ;  /* 0x0000000000147947 */ /* 0x000fea0003800000 */
.L_x_89:
[----:B------:R-:W-:Y:S02]  /*47d0*/  MOV R2, 0x47f0 ;  /* 0x000047f000027802 */ /* 0x000fe40000000f00 */
[----:B----45:R-:W-:Y:S05]  /*47e0*/  CALL.REL.NOINC `($__internal_0_$__cuda_sm10x_tcgen05_guardrail_trap_col_being_dealloced_not_returned_by_alloc) ;  /* 0x0000003800807944 */ /* 0x030fea0003c00000 */
[----:B------:R-:W-:Y:S05]  /*47f0*/  BRA `(.L_x_90) ;  /* 0x0000000000087947 */ /* 0x000fea0003800000 */
.L_x_88:
[----:B------:R-:W-:Y:S02]  /*4800*/  MOV R2, 0x4820 ;  /* 0x0000482000027802 */ /* 0x000fe40000000f00 */
[----:B----45:R-:W-:Y:S05]  /*4810*/  CALL.REL.NOINC `($__internal_2_$__cuda_sm10x_tcgen05_guardrail_trap_unallocated_columns_being_dealloced) ;  /* 0x00000038008c7944 */ /* 0x030fea0003c00000 */
.L_x_90:
[----:B------:R-:W-:Y:S01]  /*4820*/  NOP ;  /* 0x0000000000007918 */ /* 0x000fe20000000000 */
[----:B---3--:R-:W-:Y:S05]  /*4830*/  EXIT ;  /* 0x000000000000794d */ /* 0x008fea0003800000 */
.L_x_72:
[----:B------:R-:W-:-:S09]  /*4840*/  UISETP.NE.OR UP2, UPT, UR8, 0x3, !UP2 ;  /* 0x000000030800788c */ /* 0x000fd2000d745670 */
[----:B------:R-:W-:Y:S05]  /*4850*/  BRA.U UP2, `(.L_x_91) ;  /* 0x0000000902c87547 */ /* 0x000fea000b800000 */
[----:B------:R-:W1:Y:S01]  /*4860*/  LDCU.64 UR6, c[0x0][0x888] ;  /* 0x00011100ff0677ac */ /* 0x000e620008000a00 */
[----:B------:R-:W2:Y:S01]  /*4870*/  LDC R0, c[0x0][0xb30] ;  /* 0x0002cc00ff007b82 */ /* 0x000ea20000000800 */
[----:B------:R-:W-:Y:S01]  /*4880*/  IMAD.MOV.U32 R30, RZ, RZ, 0x1 ;  /* 0x00000001ff1e7424 */ /* 0x000fe200078e00ff */
[----:B------:R-:W-:Y:S01]  /*4890*/  CS2R R28, SRZ ;  /* 0x00000000001c7805 */ /* 0x000fe2000001ff00 */
[----:B------:R-:W4:Y:S01]  /*48a0*/  LDCU.64 UR4, c[0x0][0x890] ;  /* 0x00011200ff0477ac */ /* 0x000f220008000a00 */
[----:B------:R-:W-:Y:S01]  /*48b0*/  IMAD.MOV.U32 R25, RZ, RZ, 0x1000 ;  /* 0x00001000ff197424 */ /* 0x000fe200078e00ff */
[----:B------:R-:W-:-:S03]  /*48c0*/  UMOV UR8, 0x400 ;  /* 0x0000040000087882 */ /* 0x000fc60000000000 */
[----:B------:R-:W3:Y:S01]  /*48d0*/  LDC R19, c[0x0][0x370] ;  /* 0x0000dc00ff137b82 */ /* 0x000ee20000000800 */
[----:B------:R-:W-:-:S07]  /*48e0*/  UPLOP3.LUT UP1, UPT, UPT, UPT, UPT, 0x40, 0x4 ;  /* 0x000000000004789c */ /* 0x000fce0003f2e870 */
[----:B------:R-:W3:Y:S01]  /*48f0*/  LDC R2, c[0x0][0xb0c] ;  /* 0x0002c300ff027b82 */ /* 0x000ee20000000800 */
[----:B-1----:R-:W-:Y:S02]  /*4900*/  UISETP.NE.U32.AND UP2, UPT, UR6, URZ, UPT ;  /* 0x000000ff0600728c */ /* 0x002fe4000bf45070 */
[----:B------:R-:W-:Y:S02]  /*4910*/  ULEA UR6, UR37, UR8, 0x18 ;  /* 0x0000000825067291 */ /* 0x000fe4000f8ec0ff */
[----:B------:R-:W-:Y:S02]  /*4920*/  UISETP.NE.AND.EX UP2, UPT, UR7, URZ, UPT, UP2 ;  /* 0x000000ff0700728c */ /* 0x000fe4000bf45320 */
[----:B------:R-:W-:Y:S01]  /*4930*/  UIADD3 UR7, UPT, UPT, UR6, 0x1b0, URZ ;  /* 0x000001b006077890 */ /* 0x000fe2000fffe0ff */
[----:B------:R-:W1:Y:S01]  /*4940*/  LDC R18, c[0x0][0xb20] ;  /* 0x0002c800ff127b82 */ /* 0x000e620000000800 */
[----:B----4-:R-:W-:Y:S01]  /*4950*/  UISETP.NE.U32.AND UP3, UPT, UR4, URZ, UPT ;  /* 0x000000ff0400728c */ /* 0x010fe2000bf65070 */
[----:B--2---:R-:W-:Y:S01]  /*4960*/  ISETP.NE.AND P1, PT, R0, 0x1, PT ;  /* 0x000000010000780c */ /* 0x004fe20003f25270 */
[----:B------:R-:W-:-:S02]  /*4970*/  UPRMT UR37, UR37, 0x654, UR7 ;  /* 0x0000065425257896 */ /* 0x000fc40008000007 */
[----:B------:R-:W-:-:S03]  /*4980*/  UISETP.NE.AND.EX UP3, UPT, UR5, URZ, UPT, UP3 ;  /* 0x000000ff0500728c */ /* 0x000fc6000bf65330 */
[----:B------:R-:W2:Y:S08]  /*4990*/  LDC.64 R32, c[0x0][0x348] ;  /* 0x0000d200ff207b82 */ /* 0x000eb00000000a00 */
[----:B------:R-:W4:Y:S08]  /*49a0*/  LDC.64 R16, c[0x0][0xb10] ;  /* 0x0002c400ff107b82 */ /* 0x000f300000000a00 */
[----:B------:R-:W1:Y:S08]  /*49b0*/  LDC.64 R6, c[0x0][0xb18] ;  /* 0x0002c600ff067b82 */ /* 0x000e700000000a00 */
[----:B------:R-:W1:Y:S08]  /*49c0*/  LDC.64 R4, c[0x0][0xb28] ;  /* 0x0002ca00ff047b82 */ /* 0x000e700000000a00 */
[----:B---3--:R-:W1:Y:S02]  /*49d0*/  LDC R24, c[0x0][0x374] ;  /* 0x0000dd00ff187b82 */ /* 0x008e640000000800 */
.L_x_99:
[C---:B------:R-:W-:Y:S02]  /*49e0*/  LEA R0, R29.reuse, UR6, 0x3 ;  /* 0x000000061d007c11 */ /* 0x040fe4000f8e18ff */
[----:B------:R-:W-:Y:S02]  /*49f0*/  SHF.L.U32 R3, R28, 0x1f, RZ ;  /* 0x0000001f1c037819 */ /* 0x000fe400000006ff */
[----:B------:R-:W-:Y:S02]  /*4a00*/  LEA R20, R29, UR6, 0x4 ;  /* 0x000000061d147c11 */ /* 0x000fe4000f8e20ff */
[----:B---3--:R-:W3:Y:S02]  /*4a10*/  SYNCS.PHASECHK.TRANS64.TRYWAIT P0, [R0+URZ+0x1d0], R3 ;  /* 0x0001d003000075a7 */ /* 0x008ee400080011ff */
[----:B---3--:R-:W-:Y:S05]  /*4a20*/  @!P0 BRA `(.L_x_92) ;  /* 0x00000034006c8947 */ /* 0x008fea0003800000 */
.L_x_192:
[----:B------:R-:W-:Y:S01]  /*4a30*/  ISETP.GE.AND P0, PT, R40, 0x1, PT ;  /* 0x000000012800780c */ /* 0x000fe20003f06270 */
[----:B------:R-:W1:Y:S01]  /*4a40*/  LDS.128 R20, [R20+0x260] ;  /* 0x0002600014147984 */ /* 0x000e620000000c00 */
[----:B------:R-:W-:Y:S01]  /*4a50*/  ISETP.NE.U32.AND P4, PT, RZ, UR4, PT ;  /* 0x00000004ff007c0c */ /* 0x000fe2000bf85070 */
[----:B---3--:R-:W-:Y:S01]  /*4a60*/  VIADD R0, R0, 0x1e0 ;  /* 0x000001e000007836 */ /* 0x008fe20000000000 */
[----:B------:R-:W-:Y:S02]  /*4a70*/  SHF.L.U32 R26, R30, 0x1f, RZ ;  /* 0x0000001f1e1a7819 */ /* 0x000fe400000006ff */
[----:B------:R-:W-:Y:S02]  /*4a80*/  ISETP.NE.AND.EX P4, PT, RZ, UR5, PT, P4 ;  /* 0x00000005ff007c0c */ /* 0x000fe4000bf85340 */
[----:B------:R-:W-:Y:S01]  /*4a90*/  PRMT R0, RZ, 0x654, R0 ;  /* 0x00000654ff007816 */ /* 0x000fe20000000000 */
[----:B------:R-:W-:Y:S01]  /*4aa0*/  @!PT LDS RZ, [RZ] ;  /* 0x00000000fffff984 */ /* 0x000fe20000000800 */
[----:B------:R-:W-:Y:S01]  /*4ab0*/  @!PT LDS RZ, [RZ] ;  /* 0x00000000fffff984 */ /* 0x000fe20000000800 */
[----:B------:R-:W-:Y:S01]  /*4ac0*/  @!PT LDS RZ, [RZ] ;  /* 0x00000000fffff984 */ /* 0x000fe20000000800 */
[----:B------:R-:W-:Y:S01]  /*4ad0*/  @!PT LDS RZ, [RZ] ;  /* 0x00000000fffff984 */ /* 0x000fe20000000800 */
[----:B------:R3:W-:Y:S06]  /*4ae0*/  MEMBAR.ALL.CTA ;  /* 0x0000000000007992 */ /* 0x0007ec0000008000 */
[----:B---3--:R-:W3:Y:S02]  /*4af0*/  FENCE.VIEW.ASYNC.S ;  /* 0x00000000000073c6 */ /* 0x008ee40000000000 */
[----:B---3--:R3:W-:Y:S01]  /*4b00*/  SYNCS.ARRIVE.TRANS64.RED.A1T0 RZ, [R0+URZ], RZ ;  /* 0x000000ff00ff79a7 */ /* 0x0087e200081004ff */
[----:B-1----:R-:W-:Y:S11]  /*4b10*/  LOP3.LUT P3, RZ, R22, 0x1, RZ, 0xc0, !PT ;  /* 0x0000000116ff7812 */ /* 0x002ff6000786c0ff */
[----:B------:R-:W-:Y:S02]  /*4b20*/  @!UPT UIADD3 URZ, UPT, UPT, URZ, URZ, URZ ;  /* 0x000000fffffff290 */ /* 0x000fe4000fffe0ff */
[----:B------:R-:W-:Y:S02]  /*4b30*/  @P3 MOV R13, R20 ;  /* 0x00000014000d3202 */ /* 0x000fe40000000f00 */
[----:B------:R-:W-:Y:S01]  /*4b40*/  @P3 LOP3.LUT R8, R21, 0xffff, RZ, 0xc0, !PT ;  /* 0x0000ffff15083812 */ /* 0x000fe200078ec0ff */
[----:B---3--:R-:W-:Y:S06]  /*4b50*/  @!P0 BRA `(.L_x_93) ;  /* 0x0000000000a48947 */ /* 0x008fec0003800000 */
[----:B------:R-:W-:Y:S01]  /*4b60*/  IMAD.HI.U32 R31, R24, R7, RZ ;  /* 0x00000007181f7227 */ /* 0x000fe200078e00ff */
[----:B------:R-:W-:Y:S02]  /*4b70*/  ISETP.NE.AND P0, PT, R6, 0x1, PT ;  /* 0x000000010600780c */ /* 0x000fe40003f05270 */
[----:B------:R-:W-:Y:S01]  /*4b80*/  ISETP.NE.AND P2, PT, R40, 0x1, PT ;  /* 0x000000012800780c */ /* 0x000fe20003f45270 */
[----:B----4-:R-:W-:Y:S01]  /*4b90*/  IMAD.HI.U32 R34, R19, R16, RZ ;  /* 0x0000001013227227 */ /* 0x010fe200078e00ff */
[----:B------:R-:W-:Y:S02]  /*4ba0*/  SHF.R.U32.HI R31, RZ, R18, R31 ;  /* 0x00000012ff1f7219 */ /* 0x000fe4000001161f */
[----:B------:R-:W-:Y:S01]  /*4bb0*/  ISETP.NE.AND P5, PT, R2, 0x1, PT ;  /* 0x000000010200780c */ /* 0x000fe20003fa5270 */
[----:B------:R-:W-:Y:S01]  /*4bc0*/  IMAD.HI.U32 R36, R13, R16, RZ ;  /* 0x000000100d247227 */ /* 0x000fe200078e00ff */
[----:B------:R-:W-:Y:S02]  /*4bd0*/  SHF.R.U32.HI R34, RZ, R17, R34 ;  /* 0x00000011ff227219 */ /* 0x000fe40000011622 */
[----:B------:R-:W-:Y:S01]  /*4be0*/  SEL R3, R24, R31, !P0 ;  /* 0x0000001f18037207 */ /* 0x000fe20004000000 */
[C---:B------:R-:W-:Y:S01]  /*4bf0*/  IMAD.HI.U32 R31, R8.reuse, R7, RZ ;  /* 0x00000007081f7227 */ /* 0x040fe200078e00ff */
[----:B------:R-:W-:Y:S02]  /*4c00*/  SEL R11, R19, R34, !P5 ;  /* 0x00000022130b7207 */ /* 0x000fe40006800000 */
[----:B------:R-:W-:Y:S01]  /*4c10*/  SHF.R.U32.HI R36, RZ, R17, R36 ;  /* 0x00000011ff247219 */ /* 0x000fe20000011624 */
[----:B------:R-:W-:Y:S01]  /*4c20*/  IMAD.HI.U32 R38, R3, R4, RZ ;  /* 0x0000000403267227 */ /* 0x000fe200078e00ff */
[----:B------:R-:W-:Y:S03]  /*4c30*/  SHF.R.U32.HI R31, RZ, R18, R31 ;  /* 0x00000012ff1f7219 */ /* 0x000fe6000001161f */
[----:B------:R-:W-:Y:S01]  /*4c40*/  IMAD.HI.U32 R34, R11, R4, RZ ;  /* 0x000000040b227227 */ /* 0x000fe200078e00ff */
[----:B------:R-:W-:Y:S02]  /*4c50*/  @P2 SHF.R.U32.HI R3, RZ, R5, R38 ;  /* 0x00000005ff032219 */ /* 0x000fe40000011626 */
[----:B------:R-:W-:Y:S02]  /*4c60*/  SEL R9, R8, R31, !P0 ;  /* 0x0000001f08097207 */ /* 0x000fe40004000000 */
[----:B------:R-:W-:Y:S01]  /*4c70*/  @P2 SHF.R.U32.HI R11, RZ, R5, R34 ;  /* 0x00000005ff0b2219 */ /* 0x000fe20000011622 */
[C---:B------:R-:W-:Y:S01]  /*4c80*/  IMAD R10, R40.reuse, R3, RZ ;  /* 0x00000003280a7224 */ /* 0x040fe200078e02ff */
[----:B------:R-:W-:Y:S01]  /*4c90*/  SEL R3, R13, R36, !P5 ;  /* 0x000000240d037207 */ /* 0x000fe20006800000 */
[C---:B------:R-:W-:Y:S03]  /*4ca0*/  IMAD.HI.U32 R14, R9.reuse, R4, RZ ;  /* 0x00000004090e7227 */ /* 0x040fe600078e00ff */
[----:B------:R-:W-:Y:S01]  /*4cb0*/  ISETP.GE.AND P0, PT, R9, R10, PT ;  /* 0x0000000a0900720c */ /* 0x000fe20003f06270 */
[C---:B------:R-:W-:Y:S01]  /*4cc0*/  IMAD R12, R40.reuse, R11, RZ ;  /* 0x0000000b280c7224 */ /* 0x040fe200078e02ff */
[-C--:B------:R-:W-:Y:S04]  /*4cd0*/  SHF.R.U32.HI R14, RZ, R5.reuse, R14 ;  /* 0x00000005ff0e7219 */ /* 0x080fe8000001160e */
[----:B------:R-:W-:Y:S02]  /*4ce0*/  ISETP.GE.OR P0, PT, R3, R12, P0 ;  /* 0x0000000c0300720c */ /* 0x000fe40000706670 */
[----:B------:R-:W-:Y:S05]  /*4cf0*/  SEL R15, R9, R14, !P2 ;  /* 0x0000000e090f7207 */ /* 0x000fea0005000000 */
[----:B------:R-:W-:Y:S04]  /*4d00*/  IMAD.MOV R14, RZ, RZ, -R15 ;  /* 0x000000ffff0e7224 */ /* 0x000fe800078e0a0f */
[----:B------:R-:W-:Y:S02]  /*4d10*/  IMAD R14, R40, R14, R9 ;  /* 0x0000000e280e7224 */ /* 0x000fe400078e0209 */
[C---:B------:R-:W-:Y:S05]  /*4d20*/  @!P0 IMAD.HI.U32 R10, R3.reuse, R4, RZ ;  /* 0x00000004030a8227 */ /* 0x040fea00078e00ff */
[----:B------:R-:W-:Y:S04]  /*4d30*/  @!P0 SHF.R.U32.HI R10, RZ, R5, R10 ;  /* 0x00000005ff0a8219 */ /* 0x000fe8000001160a */
[----:B------:R-:W-:Y:S01]  /*4d40*/  @!P0 SEL R0, R3, R10, !P2 ;  /* 0x0000000a03008207 */ /* 0x000fe20005000000 */
[----:B------:R-:W-:Y:S03]  /*4d50*/  IMAD.MOV R10, RZ, RZ, -R3 ;  /* 0x000000ffff0a7224 */ /* 0x000fe600078e0a03 */
[----:B------:R-:W-:Y:S01]  /*4d60*/  @!P0 IADD3 R15, PT, PT, R15, -R0, RZ ;  /* 0x800000000f0f8210 */ /* 0x000fe20007ffe0ff */
[----:B------:R-:W-:Y:S01]  /*4d70*/  @!P0 IMAD R0, R11, R14, R0 ;  /* 0x0000000e0b008224 */ /* 0x000fe200078e0200 */
[----:B------:R-:W-:Y:S01]  /*4d80*/  IADD3 R11, PT, PT, -R9, RZ, RZ ;  /* 0x000000ff090b7210 */ /* 0x000fe20007ffe1ff */
[----:B------:R-:W-:Y:S02]  /*4d90*/  IMAD R13, R2, R10, R13 ;  /* 0x0000000a020d7224 */ /* 0x000fe400078e020d */
[----:B------:R-:W-:Y:S02]  /*4da0*/  @!P0 IMAD R9, R15, R40, R3 ;  /* 0x000000280f098224 */ /* 0x000fe400078e0203 */
[----:B------:R-:W-:Y:S02]  /*4db0*/  @!P0 IMAD.MOV.U32 R3, RZ, RZ, R0 ;  /* 0x000000ffff038224 */ /* 0x000fe400078e0000 */
[----:B------:R-:W-:Y:S02]  /*4dc0*/  IMAD R8, R6, R11, R8 ;  /* 0x0000000b06087224 */ /* 0x000fe400078e0208 */
[----:B------:R-:W-:Y:S02]  /*4dd0*/  IMAD R13, R3, R2, R13 ;  /* 0x00000002030d7224 */ /* 0x000fe400078e020d */
[----:B------:R-:W-:Y:S02]  /*4de0*/  IMAD R8, R9, R6, R8 ;  /* 0x0000000609087224 */ /* 0x000fe400078e0208 */
.L_x_93:
[----:B------:R-:W-:Y:S05]  /*4df0*/  BRA.U UP1, `(.L_x_94) ;  /* 0x0000000101107547 */ /* 0x000fea000b800000 */
[----:B------:R-:W-:Y:S04]  /*4e00*/  MOV R0, UR13 ;  /* 0x0000000d00007c02 */ /* 0x000fe80008000f00 */
[----:B------:R-:W-:Y:S04]  /*4e10*/  SHF.L.U32 R3, R0, 0x1f, RZ ;  /* 0x0000001f00037819 */ /* 0x000fe800000006ff */
[----:B------:R-:W1:Y:S02]  /*4e20*/  SYNCS.PHASECHK.TRANS64.TRYWAIT P0, [UR6+0x1c8], R3 ;  /* 0x0001c803ff0075a7 */ /* 0x000e640008001106 */
[----:B-1----:R-:W-:Y:S05]  /*4e30*/  @!P0 BRA `(.L_x_95) ;  /* 0x00000030007c8947 */ /* 0x002fea0003800000 */
.L_x_94:
[----:B------:R-:W-:Y:S05]  /*4e40*/  BRA.U !UP3, `(.L_x_96) ;  /* 0x000000010b347547 */ /* 0x000fea000b800000 */
[----:B------:R-:W-:Y:S01]  /*4e50*/  UPLOP3.LUT UP0, UPT, UPT, UPT, UP2, 0x80, 0x8 ;  /* 0x000000000008789c */ /* 0x000fe20003f0f020 */
[----:B-1----:R-:W-:Y:S02]  /*4e60*/  HFMA2 R0, -RZ, RZ, 0, 5.9604644775390625e-08 ;  /* 0x00000001ff007431 */ /* 0x002fe400000001ff */
[----:B------:R-:W-:Y:S03]  /*4e70*/  IMAD.MOV.U32 R98, RZ, RZ, 0x1 ;  /* 0x00000001ff627424 */ /* 0x000fe600078e00ff */
[----:B------:R-:W-:Y:S05]  /*4e80*/  PLOP3.LUT P0, PT, PT, PT, UP0, 0x80, 0x8 ;  /* 0x000000000008781c */ /* 0x000fea0003f0f008 */
[----:B------:R-:W1:Y:S01]  /*4e90*/  @UP0 LDCU.64 UR8, c[0x0][0x888] ;  /* 0x00011100ff0807ac */ /* 0x000e620008000a00 */
[----:B------:R-:W-:Y:S07]  /*4ea0*/  @UP0 UIMAD UR7, UR36, UR4, URZ ;  /* 0x00000004240702a4 */ /* 0x000fee000f8e02ff */
[----:B------:R-:W-:Y:S01]  /*4eb0*/  @!P0 PRMT R98, R0, 0x7610, R98 ;  /* 0x0000761000628816 */ /* 0x000fe20000000062 */
[----:B-1----:R-:W-:Y:S03]  /*4ec0*/  @UP0 UIMAD.WIDE UR8, UR7, 0x4, UR8 ;  /* 0x00000004070808a5 */ /* 0x002fe6000f8e0208 */
[----:B------:R-:W1:Y:S03]  /*4ed0*/  @!UP0 LDCU UR7, c[0x0][0x880] ;  /* 0x00011000ff0787ac */ /* 0x000e660008000800 */
[----:B------:R-:W-:Y:S01]  /*4ee0*/  IMAD.U32 R10, RZ, RZ, UR8 ;  /* 0x00000008ff0a7e24 */ /* 0x000fe2000f8e00ff */
[----:B------:R-:W-:Y:S05]  /*4ef0*/  MOV R11, UR9 ;  /* 0x00000009000b7c02 */ /* 0x000fea0008000f00 */
[----:B-----5:R3:W5:Y:S02]  /*4f00*/  @P0 LDG.E R48, desc[UR40][R10.64] ;  /* 0x000000280a300981 */ /* 0x020764000c1e1900 */
[----:B-1-3--:R-:W-:Y:S07]  /*4f10*/  @!P0 IMAD.U32 R48, RZ, RZ, UR7 ;  /* 0x00000007ff308e24 */ /* 0x00afee000f8e00ff */
.L_x_96:
[----:B-----5:R-:W-:Y:S01]  /*4f20*/  @!P4 ISETP.EQ.AND P5, PT, R48, RZ, PT ;  /* 0x000000ff3000c20c */ /* 0x020fe20003fa2270 */
[----:B------:R-:W-:Y:S01]  /*4f30*/  @!UPT UIADD3 URZ, UPT, UPT, URZ, URZ, URZ ;  /* 0x000000fffffff290 */ /* 0x000fe2000fffe0ff */
[----:B------:R-:W-:Y:S11]  /*4f40*/  @!P4 BRA `(.L_x_97) ;  /* 0x000000000014c947 */ /* 0x000ff60003800000 */
[----:B------:R-:W-:Y:S02]  /*4f50*/  LOP3.LUT P0, RZ, R98, 0xff, RZ, 0xc0, !PT ;  /* 0x000000ff62ff7812 */ /* 0x000fe4000780c0ff */
[----:B------:R-:W-:Y:S04]  /*4f60*/  PLOP3.LUT P5, PT, PT, PT, UP0, 0x80, 0x8 ;  /* 0x000000000008781c */ /* 0x000fe80003faf008 */
[----:B------:R-:W-:Y:S07]  /*4f70*/  PLOP3.LUT P5, PT, P5, PT, PT, 0x8, 0x80 ;  /* 0x000000000080781c */ /* 0x000fee0002fae170 */
[----:B------:R-:W-:Y:S11]  /*4f80*/  @P0 ISETP.EQ.AND P5, PT, R48, RZ, PT ;  /* 0x000000ff3000020c */ /* 0x000ff60003fa2270 */
[----:B------:R-:W-:Y:S02]  /*4f90*/  @!UPT UIADD3 URZ, UPT, UPT, URZ, URZ, URZ ;  /* 0x000000fffffff290 */ /* 0x000fe4000fffe0ff */
.L_x_97:
[----:B------:R-:W3:Y:S01]  /*4fa0*/  SYNCS.PHASECHK.TRANS64.TRYWAIT P4, [UR6+0x1b8], R26 ;  /* 0x0001b81aff0075a7 */ /* 0x000ee20008081106 */
[----:B------:R-:W-:Y:S01]  /*4fb0*/  @P3 SHF.R.U32.HI R27, RZ, 0x10, R21 ;  /* 0x00000010ff1b3819 */ /* 0x000fe20000011615 */
[----:B------:R-:W-:Y:S01]  /*4fc0*/  VIADD R29, R29, 0x1 ;  /* 0x000000011d1d7836 */ /* 0x000fe20000000000 */
[----:B------:R-:W5:Y:S08]  /*4fd0*/  LDC.64 R14, c[0x0][0xb10] ;  /* 0x0002c400ff0e7b82 */ /* 0x000f700000000a00 */
[----:B------:R-:W2:Y:S08]  /*4fe0*/  LDC.64 R10, c[0x0][0xb18] ;  /* 0x0002c600ff0a7b82 */ /* 0x000eb00000000a00 */
[----:B-1----:R-:W1:Y:S08]  /*4ff0*/  @!P1 LDC R0, c[0x0][0xb20] ;  /* 0x0002c800ff009b82 */ /* 0x002e700000000800 */
[----:B------:R-:W4:Y:S01]  /*5000*/  @!P1 LDC R3, c[0x0][0xb0c] ;  /* 0x0002c300ff039b82 */ /* 0x000f220000000800 */
[----:B-----5:R-:W-:Y:S05]  /*5010*/  @!P1 IMAD.HI.U32 R14, R13, R14, RZ ;  /* 0x0000000e0d0e9227 */ /* 0x020fea00078e00ff */
[----:B------:R-:W-:Y:S01]  /*5020*/  @!P1 SHF.R.U32.HI R14, RZ, R15, R14 ;  /* 0x0000000fff0e9219 */ /* 0x000fe2000001160e */
[----:B--2---:R-:W-:Y:S01]  /*5030*/  @!P1 IMAD.HI.U32 R11, R8, R11, RZ ;  /* 0x0000000b080b9227 */ /* 0x004fe200078e00ff */
[----:B------:R-:W-:Y:S04]  /*5040*/  @!P1 ISETP.NE.AND P0, PT, R10, 0x1, PT ;  /* 0x000000010a00980c */ /* 0x000fe80003f05270 */
[----:B-1----:R-:W-:Y:S02]  /*5050*/  @!P1 SHF.R.U32.HI R9, RZ, R0, R11 ;  /* 0x00000000ff099219 */ /* 0x002fe4000001160b */
[----:B----4-:R-:W-:Y:S02]  /*5060*/  @!P1 ISETP.NE.AND P2, PT, R3, 0x1, PT ;  /* 0x000000010300980c */ /* 0x010fe40003f45270 */
[----:B------:R-:W-:Y:S02]  /*5070*/  @!P1 SEL R9, R8, R9, !P0 ;  /* 0x0000000908099207 */ /* 0x000fe40004000000 */
[----:B------:R-:W-:Y:S02]  /*5080*/  ELECT P0, URZ, PT ;  /* 0x0000000000ff782f */ /* 0x000fe40003800000 */
[----:B------:R-:W-:Y:S05]  /*5090*/  @!P1 SEL R14, R13, R14, !P2 ;  /* 0x0000000e0d0e9207 */ /* 0x000fea0005000000 */
[----:B------:R-:W-:Y:S02]  /*50a0*/  @!P1 IMAD.IADD R0, R9, 0x1, -R14 ;  /* 0x0000000109009824 */ /* 0x000fe400078e0a0e */
[----:B------:R-:W-:Y:S02]  /*50b0*/  @!P1 IMAD.IADD R9, R14, 0x1, -R9 ;  /* 0x000000010e099824 */ /* 0x000fe400078e0a09 */
[----:B------:R-:W-:Y:S02]  /*50c0*/  @!P1 IMAD R13, R0, R3, R13 ;  /* 0x00000003000d9224 */ /* 0x000fe400078e020d */
[----:B------:R-:W-:Y:S01]  /*50d0*/  @!P1 IMAD R8, R9, R10, R8 ;  /* 0x0000000a09089224 */ /* 0x000fe200078e0208 */
[----:B---3--:R-:W-:Y:S06]  /*50e0*/  @!P4 BRA `(.L_x_98) ;  /* 0x0000002c00e8c947 */ /* 0x008fec0003800000 */
.L_x_195:
[----:B------:R-:W-:Y:S01]  /*50f0*/  PLOP3.LUT P5, PT, P5, P0, PT, 0xf2, 0x2f ;  /* 0x00000000002f781c */ /* 0x000fe20002fa1e72 */
[----:B------:R-:W-:Y:S01]  /*5100*/  UMOV UR14, 0x0 ;  /* 0x00000000000e7882 */ /* 0x000fe20000000000 */
[----:B------:R-:W-:Y:S01]  /*5110*/  LOP3.LUT R30, R30, 0x1, RZ, 0x3c, !PT ;  /* 0x000000011e1e7812 */ /* 0x000fe200078e3cff */
[----:B------:R-:W-:Y:S01]  /*5120*/  UMOV UR15, 0x10000000 ;  /* 0x10000000000f7882 */ /* 0x000fe20000000000 */
[----:B------:R-:W-:Y:S01]  /*5130*/  UMOV UR12, UR36 ;  /* 0x00000024000c7c82 */ /* 0x000fe20008000000 */
[----:B------:R-:W-:Y:S08]  /*5140*/  @P3 R2UR UR36, R27 ;  /* 0x000000001b2432ca */ /* 0x000ff000000e0000 */
[----:B-1----:R-:W-:Y:S01]  /*5150*/  @!P5 IADD3 R3, P0, PT, R32, 0x580, RZ ;  /* 0x000005802003d810 */ /* 0x002fe20007f1e0ff */
[----:B------:R-:W-:Y:S01]  /*5160*/  @!P5 IMAD.SHL.U32 R97, R97, 0x40, RZ ;  /* 0x000000406161d824 */ /* 0x000fe200078e00ff */
[----:B------:R-:W-:Y:S01]  /*5170*/  VOTEU.ALL UP1, P5 ;  /* 0x0000000000ff7886 */ /* 0x000fe20002820000 */
[----:B------:R-:W-:Y:S01]  /*5180*/  @!P5 IMAD.SHL.U32 R99, R99, 0x40, RZ ;  /* 0x000000406363d824 */ /* 0x000fe200078e00ff */
[----:B------:R-:W-:Y:S01]  /*5190*/  @!P5 R2UR UR8, R3 ;  /* 0x000000000308d2ca */ /* 0x000fe200000e0000 */
[----:B------:R-:W-:Y:S01]  /*51a0*/  @!P5 IMAD.X R0, RZ, RZ, R33, P0 ;  /* 0x000000ffff00d224 */ /* 0x000fe200000e0621 */
[----:B------:R-:W-:Y:S01]  /*51b0*/  @!P5 R2UR UR10, R97 ;  /* 0x00000000610ad2ca */ /* 0x000fe200000e0000 */
[----:B------:R-:W-:Y:S01]  /*51c0*/  @!UP1 UIADD3 UR9, UPT, UPT, UR6, 0x1b0, URZ ;  /* 0x000001b006099890 */ /* 0x000fe2000fffe0ff */
[----:B------:R-:W-:Y:S01]  /*51d0*/  @!P5 R2UR UR11, R99 ;  /* 0x00000000630bd2ca */ /* 0x000fe200000e0000 */
[----:B------:R-:W-:Y:S01]  /*51e0*/  IMAD.IADD R97, R8, 0x1, R81 ;  /* 0x0000000108617824 */ /* 0x000fe200078e0251 */
[----:B------:R-:W-:Y:S01]  /*51f0*/  @!P5 R2UR UR7, R0 ;  /* 0x000000000007d2ca */ /* 0x000fe200000e0000 */
[----:B------:R-:W-:Y:S01]  /*5200*/  IMAD.IADD R99, R13, 0x1, R96 ;  /* 0x000000010d637824 */ /* 0x000fe200078e0260 */
[C---:B------:R-:W-:Y:S04]  /*5210*/  ISETP.NE.AND P0, PT, R29.reuse, 0x2, PT ;  /* 0x000000021d00780c */ /* 0x040fe80003f05270 */
[----:B------:R-:W-:Y:S01]  /*5220*/  SEL R3, RZ, 0x1, P0 ;  /* 0x00000001ff037807 */ /* 0x000fe20000000000 */
[----:B------:R-:W-:Y:S01]  /*5230*/  IMAD.U32 R10, RZ, RZ, UR8 ;  /* 0x00000008ff0a7e24 */ /* 0x000fe2000f8e00ff */
[----:B------:R-:W-:Y:S01]  /*5240*/  @!UP1 UIADD3 UR8, UPT, UPT, UR6, 0x400, URZ ;  /* 0x0000040006089890 */ /* 0x000fe2000fffe0ff */
[----:B------:R-:W-:Y:S01]  /*5250*/  SEL R29, R29, RZ, P0 ;  /* 0x000000ff1d1d7207 */ /* 0x000fe20000000000 */
[----:B------:R-:W-:Y:S01]  /*5260*/  VOTEU.ALL UP1, P5 ;  /* 0x0000000000ff7886 */ /* 0x000fe20002820000 */
[----:B------:R-:W-:Y:S02]  /*5270*/  LOP3.LUT R28, R28, R3, RZ, 0x3c, !PT ;  /* 0x000000031c1c7212 */ /* 0x000fe400078e3cff */
[----:B------:R-:W-:Y:S01]  /*5280*/  IMAD.U32 R11, RZ, RZ, UR7 ;  /* 0x00000007ff0b7e24 */ /* 0x000fe2000f8e00ff */
[----:B------:R-:W-:Y:S04]  /*5290*/  @!P5 R2UR UR16, R10 ;  /* 0x000000000a10d2ca */ /* 0x000fe800000e0000 */
[----:B------:R-:W-:Y:S11]  /*52a0*/  @!P5 R2UR UR17, R11 ;  /* 0x000000000b11d2ca */ /* 0x000ff600000e0000 */
[----:B------:R-:W-:Y:S02]  /*52b0*/  @!UPT UIADD3 URZ, UPT, UPT, URZ, URZ, URZ ;  /* 0x000000fffffff290 */ /* 0x000fe4000fffe0ff */
[----:B------:R3:W-:Y:S01]  /*52c0*/  @!UP1 UTMALDG.3D [UR8], [UR16], desc[UR14] ;  /* 0x00000e08100095b4 */ /* 0x0007e20008011000 */
[----:B------:R3:W-:Y:S01]  /*52d0*/  @!P5 SYNCS.ARRIVE.TRANS64.RED.A0TR RZ, [UR6+0x1b0], R25 ;  /* 0x0001b019ffffd9a7 */ /* 0x0007e20008300406 */
[----:B------:R-:W-:Y:S01]  /*52e0*/  UPLOP3.LUT UP1, UPT, UPT, UPT, UPT, 0x80, 0x8 ;  /* 0x000000000008789c */ /* 0x000fe20003f2f070 */
[----:B------:R-:W-:Y:S01]  /*52f0*/  SYNCS.ARRIVE.TRANS64.RED.A1T0 RZ, [UR37], RZ ;  /* 0x000000ffffff79a7 */ /* 0x000fe20008100425 */
[----:B------:R-:W-:Y:S09]  /*5300*/  @P3 BRA `(.L_x_99) ;  /* 0xfffffff400b43947 */ /* 0x000ff2000383ffff */
[----:B------:R-:W-:Y:S07]  /*5310*/  MOV R0, UR6 ;  /* 0x0000000600007c02 */ /* 0x000fee0008000f00 */
.L_x_100:
[----:B-1----:R-:W-:-:S04]  /*5320*/  SHF.L.U32 R3, R30, 0x1f, RZ ;  /* 0x0000001f1e037819 */ /* 0x002fc800000006ff */
[----:B------:R1:W2:Y:S03]  /*5330*/  SYNCS.PHASECHK.TRANS64.TRYWAIT P0, [R0+URZ+0x1b8], R3 ;  /* 0x0001b803000075a7 */ /* 0x0002a600080011ff */
[----:B--2---:R-:W-:Y:S05]  /*5340*/  @!P0 NANOSLEEP.SYNCS 0x989680 ;  /* 0x009896800000895d */ /* 0x004fea0003900000 */
[----:B------:R-:W2:Y:S02]  /*5350*/  @!P0 SYNCS.PHASECHK.TRANS64 P0, [R0+URZ+0x1b8], R3 ;  /* 0x0001b803000085a7 */ /* 0x000ea400080010ff */
[----:B--23--:R-:W-:Y:S05]  /*5360*/  @P0 EXIT ;  /* 0x000000000000094d */ /* 0x00cfea0003800000 */
[----:B------:R-:W-:Y:S05]  /*5370*/  BRA `(.L_x_100) ;  /* 0xfffffffc00e87947 */ /* 0x000fea000383ffff */
.L_x_91:
[----:B------:R-:W-:-:S06]  /*5380*/  UISETP.GE.AND UP1, UPT, UR8, 0x4, UPT ;  /* 0x000000040800788c */ /* 0x000fcc000bf26270 */
[----:B------:R-:W-:-:S13]  /*5390*/  PLOP3.LUT P0, PT, PT, PT, UP1, 0x80, 0x8 ;  /* 0x000000000008781c */ /* 0x000fda0003f0f018 */
[----:B------:R-:W-:Y:S05]  /*53a0*/  @!P0 EXIT ;  /* 0x000000000000894d */ /* 0x000fea0003800000 */
[----:B------:R-:W-:Y:S01]  /*53b0*/  BAR.SYNC.DEFER_BLOCKING 0x6, 0xa0 ;  /* 0x0182800000007b1d */ /* 0x000fe20000010000 */
[C---:B------:R-:W-:Y:S02]  /*53c0*/  IMAD.SHL.U32 R5, R103.reuse, 0x40, RZ ;  /* 0x0000004067057824 */ /* 0x040fe400078e00ff */
[----:B------:R-:W-:Y:S02]  /*53d0*/  HFMA2 R113, -RZ, RZ, 0, 0 ;  /* 0x00000000ff717431 */ /* 0x000fe400000001ff */
[C---:B------:R-:W-:Y:S01]  /*53e0*/  IMAD.SHL.U32 R0, R103.reuse, 0x20, RZ ;  /* 0x0000002067007824 */ /* 0x040fe200078e00ff */
[----:B------:R-:W-:Y:S01]  /*53f0*/  CS2R R108, SRZ ;  /* 0x00000000006c7805 */ /* 0x000fe2000001ff00 */
[----:B------:R-:W-:Y:S01]  /*5400*/  IMAD.SHL.U32 R105, R103, 0x8, RZ ;  /* 0x0000000867697824 */ /* 0x000fe200078e00ff */
[----:B------:R-:W-:Y:S01]  /*5410*/  UMOV UR43, 0x400 ;  /* 0x00000400002b7882 */ /* 0x000fe20000000000 */
[----:B------:R-:W-:Y:S01]  /*5420*/  LOP3.LUT R2, R5, 0x180, RZ, 0xc0, !PT ;  /* 0x0000018005027812 */ /* 0x000fe200078ec0ff */
[----:B------:R-:W-:Y:S01]  /*5430*/  ULEA UR43, UR37, UR43, 0x18 ;  /* 0x0000002b252b7291 */ /* 0x000fe2000f8ec0ff */
[----:B------:R-:W1:Y:S01]  /*5440*/  LDC R101, c[0x0][0x370] ;  /* 0x0000dc00ff657b82 */ /* 0x000e620000000800 */
[----:B------:R-:W-:Y:S01]  /*5450*/  LOP3.LUT R0, R0, 0xc00, RZ, 0xc0, !PT ;  /* 0x00000c0000007812 */ /* 0x000fe200078ec0ff */
[C---:B------:R-:W-:Y:S01]  /*5460*/  IMAD.U32 R46, R103.reuse, 0x10000, RZ ;  /* 0x00010000672e7824 */ /* 0x040fe200078e00ff */
[----:B------:R-:W-:Y:S01]  /*5470*/  LOP3.LUT R105, R2, 0x30, R105, 0xf8, !PT ;  /* 0x0000003002697812 */ /* 0x000fe200078ef869 */
[C---:B------:R-:W-:Y:S01]  /*5480*/  IMAD.SHL.U32 R2, R103.reuse, 0x2, RZ ;  /* 0x0000000267027824 */ /* 0x040fe200078e00ff */
[--C-:B------:R-:W-:Y:S01]  /*5490*/  LOP3.LUT R0, R0, 0x40, R5.reuse, 0xf8, !PT ;  /* 0x0000004000007812 */ /* 0x100fe200078ef805 */
[----:B------:R-:W-:Y:S01]  /*54a0*/  IMAD.SHL.U32 R104, R103, 0x10, RZ ;  /* 0x0000001067687824 */ /* 0x000fe200078e00ff */
[----:B------:R-:W-:Y:S01]  /*54b0*/  UIADD3 UR4, UPT, UPT, UR43, 0x1400, URZ ;  /* 0x000014002b047890 */ /* 0x000fe2000fffe0ff */
[----:B------:R-:W2:Y:S01]  /*54c0*/  LDC R42, c[0x0][0xb0c] ;  /* 0x0002c300ff2a7b82 */ /* 0x000ea20000000800 */
[----:B------:R-:W-:Y:S01]  /*54d0*/  LOP3.LUT R105, R105, 0x20, R2, 0x78, !PT ;  /* 0x0000002069697812 */ /* 0x000fe200078e7802 */
[----:B------:R-:W-:Y:S01]  /*54e0*/  IMAD.MOV.U32 R44, RZ, RZ, RZ ;  /* 0x000000ffff2c7224 */ /* 0x000fe200078e00ff */
[----:B------:R-:W-:Y:S01]  /*54f0*/  LOP3.LUT R0, R0, 0x200, R5, 0xf8, !PT ;  /* 0x0000020000007812 */ /* 0x000fe200078ef805 */
[----:B------:R-:W-:Y:S01]  /*5500*/  IMAD.MOV.U32 R110, RZ, RZ, RZ ;  /* 0x000000ffff6e7224 */ /* 0x000fe200078e00ff */
[----:B------:R-:W-:Y:S01]  /*5510*/  LOP3.LUT R46, R46, 0x600000, RZ, 0xc0, !PT ;  /* 0x006000002e2e7812 */ /* 0x000fe200078ec0ff */
[----:B------:R-:W-:Y:S01]  /*5520*/  IMAD.U32 R111, RZ, RZ, UR4 ;  /* 0x00000004ff6f7e24 */ /* 0x000fe2000f8e00ff */
[----:B------:R-:W4:Y:S01]  /*5530*/  LDS R3, [UR43+0x280] ;  /* 0x0002802bff037984 */ /* 0x000f220008000800 */
[----:B------:R-:W1:Y:S01]  /*5540*/  LDC R100, c[0x0][0xb20] ;  /* 0x0002c800ff647b82 */ /* 0x000e620000000800 */
[----:B------:R-:W-:Y:S01]  /*5550*/  LOP3.LUT R105, R0, R105, RZ, 0xfc, !PT ;  /* 0x0000006900697212 */ /* 0x000fe200078efcff */
[----:B------:R-:W1:Y:S01]  /*5560*/  LDCU.64 UR46, c[0x0][0x348] ;  /* 0x00006900ff2e77ac */ /* 0x000e620008000a00 */
[----:B------:R-:W-:-:S02]  /*5570*/  LOP3.LUT R104, R104, 0x20, RZ, 0xc0, !PT ;  /* 0x0000002068687812 */ /* 0x000fc400078ec0ff */
[----:B------:R-:W-:Y:S01]  /*5580*/  IADD3 R5, PT, PT, R105, UR43, RZ ;  /* 0x0000002b69057c10 */ /* 0x000fe2000fffe0ff */
[----:B------:R-:W1:Y:S02]  /*5590*/  LDCU.64 UR38, c[0x0][0x888] ;  /* 0x00011100ff2677ac */ /* 0x000e640008000a00 */
[----:B------:R-:W1:Y:S01]  /*55a0*/  LDC R41, c[0x0][0xb30] ;  /* 0x0002cc00ff297b82 */ /* 0x000e620000000800 */
[----:B------:R-:W-:Y:S01]  /*55b0*/  IADD3 R104, PT, PT, -R104, 0x400, R5 ;  /* 0x0000040068687810 */ /* 0x000fe20007ffe105 */
[----:B------:R-:W-:-:S06]  /*55c0*/  UIADD3 UR42, UPT, UPT, UR43, 0x400, URZ ;  /* 0x000004002b2a7890 */ /* 0x000fcc000fffe0ff */
[----:B------:R-:W1:Y:S08]  /*55d0*/  LDC.64 R90, c[0x0][0xb10] ;  /* 0x0002c400ff5a7b82 */ /* 0x000e700000000a00 */
[----:B------:R-:W1:Y:S08]  /*55e0*/  LDC.64 R38, c[0x0][0xb18] ;  /* 0x0002c600ff267b82 */ /* 0x000e700000000a00 */
[----:B------:R-:W1:Y:S01]  /*55f0*/  LDC.64 R86, c[0x0][0x888] ;  /* 0x00022200ff567b82 */ /* 0x000e620000000a00 */
[----:B----4-:R-:W-:-:S07]  /*5600*/  IMAD.IADD R46, R3, 0x1, R46 ;  /* 0x00000001032e7824 */ /* 0x010fce00078e022e */
[----:B------:R-:W4:Y:S08]  /*5610*/  LDC.64 R36, c[0x0][0xb28] ;  /* 0x0002ca00ff247b82 */ /* 0x000f300000000a00 */
[----:B------:R-:W1:Y:S08]  /*5620*/  LDC.64 R88, c[0x0][0x890] ;  /* 0x00022400ff587b82 */ /* 0x000e700000000a00 */
[----:B------:R-:W1:Y:S08]  /*5630*/  LDC.64 R84, c[0x0][0x8b0] ;  /* 0x00022c00ff547b82 */ /* 0x000e700000000a00 */
[----:B------:R-:W1:Y:S08]  /*5640*/  LDC.64 R82, c[0x0][0x8a8] ;  /* 0x00022a00ff527b82 */ /* 0x000e700000000a00 */
[----:B--2---:R-:W1:Y:S02]  /*5650*/  LDC R102, c[0x0][0x374] ;  /* 0x0000dd00ff667b82 */ /* 0x004e640000000800 */
.L_x_118:
[----:B------:R-:W-:Y:S02]  /*5660*/  LEA R0, R113, UR43, 0x3 ;  /* 0x0000002b71007c11 */ /* 0x000fe4000f8e18ff */
[----:B------:R-:W-:Y:S02]  /*5670*/  SHF.L.U32 R3, R109, 0x1f, RZ ;  /* 0x0000001f6d037819 */ /* 0x000fe400000006ff */
[----:B------:R-:W-:Y:S02]  /*5680*/  LEA R16, R113, UR43, 0x4 ;  /* 0x0000002b71107c11 */ /* 0x000fe4000f8e20ff */
[----:B--2---:R-:W2:Y:S02]  /*5690*/  SYNCS.PHASECHK.TRANS64.TRYWAIT P0, [R0+URZ+0x1d0], R3 ;  /* 0x0001d003000075a7 */ /* 0x004ea400080011ff */
[----:B-12---:R-:W-:Y:S05]  /*56a0*/  @!P0 BRA `(.L_x_101) ;  /* 0x0000002800908947 */ /* 0x006fea0003800000 */
.L_x_196:
[----:B------:R-:W4:Y:S01]  /*56b0*/  LDC.64 R12, c[0x0][0xb10] ;  /* 0x0002c400ff0c7b82 */ /* 0x000f220000000a00 */
[----:B------:R-:W4:Y:S01]  /*56c0*/  LDS.128 R16, [R16+0x260] ;  /* 0x0002600010107984 */ /* 0x000f220000000c00 */
[----:B-1----:R-:W-:Y:S01]  /*56d0*/  ISETP.NE.AND P1, PT, R41, 0x1, PT ;  /* 0x000000012900780c */ /* 0x002fe20003f25270 */
[----:B--2---:R-:W-:Y:S01]  /*56e0*/  VIADD R0, R0, 0x1e0 ;  /* 0x000001e000007836 */ /* 0x004fe20000000000 */
[----:B---3--:R-:W-:Y:S04]  /*56f0*/  ISETP.GE.AND P0, PT, R40, 0x1, PT ;  /* 0x000000012800780c */ /* 0x008fe80003f06270 */
[----:B------:R-:W1:Y:S01]  /*5700*/  LDC.64 R10, c[0x0][0xb18] ;  /* 0x0002c600ff0a7b82 */ /* 0x000e620000000a00 */
[----:B------:R-:W-:Y:S01]  /*5710*/  PRMT R0, RZ, 0x654, R0 ;  /* 0x00000654ff007816 */ /* 0x000fe20000000000 */
[----:B------:R-:W-:Y:S01]  /*5720*/  @!PT LDS RZ, [RZ] ;  /* 0x00000000fffff984 */ /* 0x000fe20000000800 */
[----:B------:R-:W-:Y:S01]  /*5730*/  @!PT LDS RZ, [RZ] ;  /* 0x00000000fffff984 */ /* 0x000fe20000000800 */
[----:B------:R-:W-:Y:S01]  /*5740*/  @!PT LDS RZ, [RZ] ;  /* 0x00000000fffff984 */ /* 0x000fe20000000800 */
[----:B------:R-:W-:Y:S01]  /*5750*/  @!PT LDS RZ, [RZ] ;  /* 0x00000000fffff984 */ /* 0x000fe20000000800 */
[----:B------:R2:W-:Y:S06]  /*5760*/  MEMBAR.ALL.CTA ;  /* 0x0000000000007992 */ /* 0x0005ec0000008000 */
[----:B--2---:R-:W2:Y:S01]  /*5770*/  FENCE.VIEW.ASYNC.S ;  /* 0x00000000000073c6 */ /* 0x004ea20000000000 */
[----:B------:R-:W3:Y:S08]  /*5780*/  @!P1 LDC R14, c[0x0][0xb20] ;  /* 0x0002c800ff0e9b82 */ /* 0x000ef00000000800 */
[----:B------:R-:W1:Y:S01]  /*5790*/  @!P1 LDC R9, c[0x0][0xb0c] ;  /* 0x0002c300ff099b82 */ /* 0x000e620000000800 */
[----:B--2---:R2:W-:Y:S01]  /*57a0*/  SYNCS.ARRIVE.TRANS64.RED.A1T0 RZ, [R0+URZ], RZ ;  /* 0x000000ff00ff79a7 */ /* 0x0045e200081004ff */
[----:B----4-:R-:W-:Y:S04]  /*57b0*/  LOP3.LUT P4, RZ, R18, 0x1, RZ, 0xc0, !PT ;  /* 0x0000000112ff7812 */ /* 0x010fe8000788c0ff */
[----:B------:R-:W-:Y:S09]  /*57c0*/  P2R R112, PR, RZ, 0x10 ;  /* 0x00000010ff707803 */ /* 0x000ff20000000000 */
[----:B------:R-:W-:Y:S02]  /*57d0*/  @P4 MOV R45, R16 ;  /* 0x00000010002d4202 */ /* 0x000fe40000000f00 */
[----:B------:R-:W-:Y:S01]  /*57e0*/  @P4 LOP3.LUT R43, R17, 0xffff, RZ, 0xc0, !PT ;  /* 0x0000ffff112b4812 */ /* 0x000fe200078ec0ff */
[----:B--2---:R-:W-:Y:S06]  /*57f0*/  @!P0 BRA `(.L_x_102) ;  /* 0x0000000000a48947 */ /* 0x004fec0003800000 */
[----:B------:R-:W-:Y:S01]  /*5800*/  IMAD.HI.U32 R21, R102, R39, RZ ;  /* 0x0000002766157227 */ /* 0x000fe200078e00ff */
[----:B------:R-:W-:Y:S02]  /*5810*/  ISETP.NE.AND P0, PT, R38, 0x1, PT ;  /* 0x000000012600780c */ /* 0x000fe40003f05270 */
[----:B------:R-:W-:Y:S01]  /*5820*/  ISETP.NE.AND P2, PT, R40, 0x1, PT ;  /* 0x000000012800780c */ /* 0x000fe20003f45270 */
[----:B------:R-:W-:Y:S01]  /*5830*/  IMAD.HI.U32 R20, R101, R90, RZ ;  /* 0x0000005a65147227 */ /* 0x000fe200078e00ff */
[----:B------:R-:W-:Y:S02]  /*5840*/  SHF.R.U32.HI R21, RZ, R100, R21 ;  /* 0x00000064ff157219 */ /* 0x000fe40000011615 */
[----:B------:R-:W-:Y:S01]  /*5850*/  ISETP.NE.AND P3, PT, R42, 0x1, PT ;  /* 0x000000012a00780c */ /* 0x000fe20003f65270 */
[----:B------:R-:W-:Y:S01]  /*5860*/  IMAD.HI.U32 R24, R45, R90, RZ ;  /* 0x0000005a2d187227 */ /* 0x000fe200078e00ff */
[----:B------:R-:W-:Y:S02]  /*5870*/  SHF.R.U32.HI R20, RZ, R91, R20 ;  /* 0x0000005bff147219 */ /* 0x000fe40000011614 */
[----:B------:R-:W-:Y:S01]  /*5880*/  SEL R3, R102, R21, !P0 ;  /* 0x0000001566037207 */ /* 0x000fe20004000000 */
[----:B------:R-:W-:Y:S01]  /*5890*/  IMAD.HI.U32 R21, R43, R39, RZ ;  /* 0x000000272b157227 */ /* 0x000fe200078e00ff */
[----:B------:R-:W-:Y:S02]  /*58a0*/  SEL R7, R101, R20, !P3 ;  /* 0x0000001465077207 */ /* 0x000fe40005800000 */
[----:B------:R-:W-:Y:S01]  /*58b0*/  SHF.R.U32.HI R24, RZ, R91, R24 ;  /* 0x0000005bff187219 */ /* 0x000fe20000011618 */
[-C--:B------:R-:W-:Y:S04]  /*58c0*/  IMAD.HI.U32 R20, R3, R36.reuse, RZ ;  /* 0x0000002403147227 */ /* 0x080fe800078e00ff */
[----:B------:R-:W-:Y:S01]  /*58d0*/  IMAD.HI.U32 R22, R7, R36, RZ ;  /* 0x0000002407167227 */ /* 0x000fe200078e00ff */
[-C--:B------:R-:W-:Y:S02]  /*58e0*/  @P2 SHF.R.U32.HI R3, RZ, R37.reuse, R20 ;  /* 0x00000025ff032219 */ /* 0x080fe40000011614 */
[----:B------:R-:W-:Y:S02]  /*58f0*/  SHF.R.U32.HI R20, RZ, R100, R21 ;  /* 0x00000064ff147219 */ /* 0x000fe40000011615 */
[----:B------:R-:W-:Y:S01]  /*5900*/  @P2 SHF.R.U32.HI R7, RZ, R37, R22 ;  /* 0x00000025ff072219 */ /* 0x000fe20000011616 */
[C---:B------:R-:W-:Y:S01]  /*5910*/  IMAD R2, R40.reuse, R3, RZ ;  /* 0x0000000328027224 */ /* 0x040fe200078e02ff */
[----:B------:R-:W-:Y:S02]  /*5920*/  SEL R5, R43, R20, !P0 ;  /* 0x000000142b057207 */ /* 0x000fe40004000000 */
[----:B------:R-:W-:Y:S01]  /*5930*/  SEL R3, R45, R24, !P3 ;  /* 0x000000182d037207 */ /* 0x000fe20005800000 */
[----:B------:R-:W-:Y:S01]  /*5940*/  IMAD R4, R40, R7, RZ ;  /* 0x0000000728047224 */ /* 0x000fe200078e02ff */
[C---:B------:R-:W-:Y:S01]  /*5950*/  ISETP.GE.AND P0, PT, R5.reuse, R2, PT ;  /* 0x000000020500720c */ /* 0x040fe20003f06270 */
[----:B------:R-:W-:Y:S03]  /*5960*/  IMAD.HI.U32 R6, R5, R36, RZ ;  /* 0x0000002405067227 */ /* 0x000fe600078e00ff */
[----:B------:R-:W-:Y:S01]  /*5970*/  ISETP.GE.OR P0, PT, R3, R4, P0 ;  /* 0x000000040300720c */ /* 0x000fe20000706670 */
[----:B------:R-:W-:Y:S01]  /*5980*/  IMAD.MOV R4, RZ, RZ, -R3 ;  /* 0x000000ffff047224 */ /* 0x000fe200078e0a03 */
[-C--:B------:R-:W-:Y:S03]  /*5990*/  SHF.R.U32.HI R6, RZ, R37.reuse, R6 ;  /* 0x00000025ff067219 */ /* 0x080fe60000011606 */
[----:B------:R-:W-:Y:S01]  /*59a0*/  IMAD R45, R42, R4, R45 ;  /* 0x000000042a2d7224 */ /* 0x000fe200078e022d */
[----:B------:R-:W-:Y:S05]  /*59b0*/  SEL R15, R5, R6, !P2 ;  /* 0x00000006050f7207 */ /* 0x000fea0005000000 */
[----:B------:R-:W-:Y:S02]  /*59c0*/  IMAD.MOV R6, RZ, RZ, -R15 ;  /* 0x000000ffff067224 */ /* 0x000fe400078e0a0f */
[C---:B------:R-:W-:Y:S04]  /*59d0*/  @!P0 IMAD.HI.U32 R2, R3.reuse, R36, RZ ;  /* 0x0000002403028227 */ /* 0x040fe800078e00ff */
[----:B------:R-:W-:Y:S01]  /*59e0*/  IMAD R6, R40, R6, R5 ;  /* 0x0000000628067224 */ /* 0x000fe200078e0205 */
[----:B------:R-:W-:Y:S04]  /*59f0*/  @!P0 SHF.R.U32.HI R2, RZ, R37, R2 ;  /* 0x00000025ff028219 */ /* 0x000fe80000011602 */
[----:B------:R-:W-:Y:S02]  /*5a00*/  @!P0 SEL R0, R3, R2, !P2 ;  /* 0x0000000203008207 */ /* 0x000fe40005000000 */
[----:B------:R-:W-:Y:S02]  /*5a10*/  IADD3 R2, PT, PT, -R5, RZ, RZ ;  /* 0x000000ff05027210 */ /* 0x000fe40007ffe1ff */
[----:B------:R-:W-:Y:S01]  /*5a20*/  @!P0 IADD3 R8, PT, PT, R15, -R0, RZ ;  /* 0x800000000f088210 */ /* 0x000fe20007ffe0ff */
[----:B------:R-:W-:Y:S02]  /*5a30*/  @!P0 IMAD R0, R7, R6, R0 ;  /* 0x0000000607008224 */ /* 0x000fe400078e0200 */
[----:B------:R-:W-:Y:S02]  /*5a40*/  IMAD R43, R38, R2, R43 ;  /* 0x00000002262b7224 */ /* 0x000fe400078e022b */
[----:B------:R-:W-:Y:S02]  /*5a50*/  @!P0 IMAD R5, R8, R40, R3 ;  /* 0x0000002808058224 */ /* 0x000fe400078e0203 */
[----:B------:R-:W-:Y:S04]  /*5a60*/  @!P0 IMAD.MOV.U32 R3, RZ, RZ, R0 ;  /* 0x000000ffff038224 */ /* 0x000fe800078e0000 */
[----:B------:R-:W-:Y:S02]  /*5a70*/  IMAD R45, R3, R42, R45 ;  /* 0x0000002a032d7224 */ /* 0x000fe400078e022d */
[----:B------:R-:W-:Y:S07]  /*5a80*/  IMAD R43, R5, R38, R43 ;  /* 0x00000026052b7224 */ /* 0x000fee00078e022b */
.L_x_102:
[----:B------:R-:W-:Y:S01]  /*5a90*/  @!P1 IMAD.HI.U32 R0, R45, R12, RZ ;  /* 0x0000000c2d009227 */ /* 0x000fe200078e00ff */
[----:B-1----:R-:W-:Y:S01]  /*5aa0*/  @!P1 ISETP.NE.AND P0, PT, R10, 0x1, PT ;  /* 0x000000010a00980c */ /* 0x002fe20003f05270 */
[----:B------:R-:W-:Y:S01]  /*5ab0*/  ULOP3.LUT UP0, URZ, UR42, 0x1b0, URZ, 0xc0, !UPT ;  /* 0x000001b02aff7892 */ /* 0x000fe2000f80c0ff */
[----:B------:R-:W-:Y:S01]  /*5ac0*/  @!P1 ISETP.NE.AND P2, PT, R9, 0x1, PT ;  /* 0x000000010900980c */ /* 0x000fe20003f45270 */
[----:B------:R-:W-:Y:S01]  /*5ad0*/  @!P1 IMAD.HI.U32 R3, R43, R11, RZ ;  /* 0x0000000b2b039227 */ /* 0x000fe200078e00ff */
[----:B------:R-:W-:Y:S02]  /*5ae0*/  @!P1 SHF.R.U32.HI R0, RZ, R13, R0 ;  /* 0x0000000dff009219 */ /* 0x000fe40000011600 */
[----:B------:R-:W-:Y:S01]  /*5af0*/  @P4 SHF.R.U32.HI R107, RZ, 0x10, R17 ;  /* 0x00000010ff6b4819 */ /* 0x000fe20000011611 */
[----:B------:R-:W-:Y:S01]  /*5b00*/  VIADD R113, R113, 0x1 ;  /* 0x0000000171717836 */ /* 0x000fe20000000000 */
[----:B---3--:R-:W-:Y:S02]  /*5b10*/  @!P1 SHF.R.U32.HI R2, RZ, R14, R3 ;  /* 0x0000000eff029219 */ /* 0x008fe40000011603 */
[----:B------:R-:W-:Y:S02]  /*5b20*/  @!P1 SEL R3, R45, R0, !P2 ;  /* 0x000000002d039207 */ /* 0x000fe40005000000 */
[----:B------:R-:W-:Y:S05]  /*5b30*/  @!P1 SEL R2, R43, R2, !P0 ;  /* 0x000000022b029207 */ /* 0x000fea0004000000 */
[----:B------:R-:W-:Y:S02]  /*5b40*/  @!P1 IMAD.IADD R0, R2, 0x1, -R3 ;  /* 0x0000000102009824 */ /* 0x000fe400078e0a03 */
[----:B------:R-:W-:Y:S02]  /*5b50*/  @!P1 IMAD.IADD R2, R3, 0x1, -R2 ;  /* 0x0000000103029824 */ /* 0x000fe400078e0a02 */
[----:B------:R-:W-:Y:S02]  /*5b60*/  @!P1 IMAD R45, R0, R9, R45 ;  /* 0x00000009002d9224 */ /* 0x000fe400078e022d */
[----:B------:R-:W-:Y:S01]  /*5b70*/  @!P1 IMAD R43, R2, R10, R43 ;  /* 0x0000000a022b9224 */ /* 0x000fe200078e022b */
[----:B------:R-:W-:Y:S06]  /*5b80*/  BRA.U !UP0, `(.L_x_103) ;  /* 0x0000000108407547 */ /* 0x000fec000b800000 */
[----:B------:R-:W1:Y:S01]  /*5b90*/  LDCU.64 UR8, c[0x4][0x80] ;  /* 0x01001000ff0877ac */ /* 0x000e620008000a00 */
[----:B------:R-:W-:Y:S01]  /*5ba0*/  MOV R3, 0x0 ;  /* 0x0000000000037802 */ /* 0x000fe20000000f00 */
[----:B------:R-:W-:Y:S02]  /*5bb0*/  HFMA2 R12, -RZ, RZ, 0, 5.9604644775390625e-08 ;  /* 0x00000001ff0c7431 */ /* 0x000fe400000001ff */
[----:B------:R-:W-:Y:S02]  /*5bc0*/  IMAD.MOV.U32 R8, RZ, RZ, 0x70 ;  /* 0x00000070ff087424 */ /* 0x000fe400078e00ff */
[----:B------:R-:W-:Y:S01]  /*5bd0*/  IMAD.MOV.U32 R13, RZ, RZ, RZ ;  /* 0x000000ffff0d7224 */ /* 0x000fe200078e00ff */
[----:B------:R-:W2:Y:S01]  /*5be0*/  LDCU.64 UR6, c[0x4][0x88] ;  /* 0x01001100ff0677ac */ /* 0x000ea20008000a00 */
[----:B------:R-:W3:Y:S01]  /*5bf0*/  LDC.64 R2, c[0x4][R3] ;  /* 0x0100000003027b82 */ /* 0x000ee20000000a00 */
[----:B------:R-:W4:Y:S01]  /*5c00*/  LDCU.64 UR4, c[0x4][0x8] ;  /* 0x01000100ff0477ac */ /* 0x000f220008000a00 */
[----:B-1----:R-:W-:Y:S01]  /*5c10*/  MOV R5, UR9 ;  /* 0x0000000900057c02 */ /* 0x002fe20008000f00 */
[----:B------:R-:W-:Y:S01]  /*5c20*/  IMAD.U32 R4, RZ, RZ, UR8 ;  /* 0x00000008ff047e24 */ /* 0x000fe2000f8e00ff */
[----:B--2---:R-:W-:Y:S01]  /*5c30*/  MOV R7, UR7 ;  /* 0x0000000700077c02 */ /* 0x004fe20008000f00 */
[----:B------:R-:W-:Y:S01]  /*5c40*/  IMAD.U32 R6, RZ, RZ, UR6 ;  /* 0x00000006ff067e24 */ /* 0x000fe2000f8e00ff */
[----:B----4-:R-:W-:Y:S01]  /*5c50*/  MOV R11, UR5 ;  /* 0x00000005000b7c02 */ /* 0x010fe20008000f00 */
[----:B------:R-:W-:Y:S02]  /*5c60*/  IMAD.U32 R10, RZ, RZ, UR4 ;  /* 0x00000004ff0a7e24 */ /* 0x000fe4000f8e00ff */
[----:B------:R-:W-:Y:S07]  /*5c70*/  LEPC R20, `(.L_x_103) ;  /* 0x000000001014794e */ /* 0x000fee0000000000 */
[----:B---3-5:R-:W-:Y:S05]  /*5c80*/  CALL.ABS.NOINC R2 ;  /* 0x0000000002007343 */ /* 0x028fea0003c00000 */
.L_x_103:
[----:B------:R-:W-:Y:S01]  /*5c90*/  LOP3.LUT P0, RZ, R111, 0x1b0, RZ, 0xc0, !PT ;  /* 0x000001b06fff7812 */ /* 0x000fe2000780c0ff */
[----:B------:R-:W-:Y:S11]  /*5ca0*/  BSSY.RECONVERGENT B6, `(.L_x_104) ;  /* 0x0000013000067945 */ /* 0x000ff60003800200 */
[----:B------:R-:W-:Y:S01]  /*5cb0*/  @!UPT UIADD3 URZ, UPT, UPT, URZ, URZ, URZ ;  /* 0x000000fffffff290 */ /* 0x000fe2000fffe0ff */
[----:B------:R-:W-:Y:S05]  /*5cc0*/  @!P0 BRA `(.L_x_105) ;  /* 0x0000000000408947 */ /* 0x000fea0003800000 */
        /* <DEDUP_REMOVED lines=16> */
.L_x_105:
[----:B------:R-:W-:Y:S05]  /*5dd0*/  BSYNC.RECONVERGENT B6 ;  /* 0x0000000000067941 */ /* 0x000fea0003800200 */
.L_x_104:
[----:B------:R-:W-:Y:S01]  /*5de0*/  ISETP.NE.U32.AND P3, PT, R88, RZ, PT ;  /* 0x000000ff5800720c */ /* 0x000fe20003f65070 */
[----:B------:R-:W-:Y:S01]  /*5df0*/  UISETP.NE.AND UP1, UPT, UR44, URZ, UPT ;  /* 0x000000ff2c00728c */ /* 0x000fe2000bf25270 */
[----:B------:R-:W-:Y:S02]  /*5e00*/  ISETP.NE.U32.AND P4, PT, R84, RZ, PT ;  /* 0x000000ff5400720c */ /* 0x000fe40003f85070 */
[----:B------:R-:W-:Y:S02]  /*5e10*/  ISETP.NE.AND.EX P3, PT, R89, RZ, PT, P3 ;  /* 0x000000ff5900720c */ /* 0x000fe40003f65330 */
[----:B------:R-:W-:Y:S02]  /*5e20*/  PLOP3.LUT P1, PT, PT, PT, PT, 0x8, 0x80 ;  /* 0x000000000080781c */ /* 0x000fe40003f2e170 */
[----:B------:R-:W-:Y:S02]  /*5e30*/  PLOP3.LUT P0, PT, PT, PT, UP1, 0x80, 0x8 ;  /* 0x000000000008781c */ /* 0x000fe40003f0f018 */
[----:B------:R-:W-:Y:S02]  /*5e40*/  ISETP.NE.AND.EX P4, PT, R85, RZ, PT, P4 ;  /* 0x000000ff5500720c */ /* 0x000fe40003f85340 */
[----:B------:R-:W1:Y:S09]  /*5e50*/  @UP1 LDCU.64 UR4, c[0x0][0x888] ;  /* 0x00011100ff0417ac */ /* 0x000e720008000a00 */
[----:B------:R-:W-:Y:S01]  /*5e60*/  @P0 PLOP3.LUT P1, PT, P3, PT, PT, 0x80, 0x8 ;  /* 0x000000000008081c */ /* 0x000fe20001f2f070 */
[----:B-1----:R-:W-:Y:S04]  /*5e70*/  @UP1 UISETP.NE.U32.AND UP0, UPT, UR4, URZ, UPT ;  /* 0x000000ff0400128c */ /* 0x002fe8000bf05070 */
[----:B------:R-:W-:Y:S04]  /*5e80*/  @UP1 UISETP.NE.AND.EX UP0, UPT, UR5, URZ, UPT, UP0 ;  /* 0x000000ff0500128c */ /* 0x000fe8000bf05300 */
[----:B------:R-:W-:Y:S01]  /*5e90*/  @UP1 USEL UR4, URZ, 0xffffffff, UP0 ;  /* 0xffffffffff041887 */ /* 0x000fe20008000000 */
[----:B------:R-:W-:Y:S11]  /*5ea0*/  @!P3 BRA `(.L_x_106) ;  /* 0x00000000002cb947 */ /* 0x000ff60003800000 */
[----:B------:R-:W-:Y:S01]  /*5eb0*/  ISETP.NE.U32.AND P2, PT, R86, RZ, PT ;  /* 0x000000ff5600720c */ /* 0x000fe20003f45070 */
[----:B------:R-:W-:Y:S03]  /*5ec0*/  IMAD.MOV.U32 R98, RZ, RZ, 0x1 ;  /* 0x00000001ff627424 */ /* 0x000fe600078e00ff */
[----:B------:R-:W-:Y:S11]  /*5ed0*/  ISETP.NE.AND.EX P2, PT, R87, RZ, PT, P2 ;  /* 0x000000ff5700720c */ /* 0x000ff60003f45320 */
[----:B------:R-:W-:Y:S02]  /*5ee0*/  @!UPT UIADD3 URZ, UPT, UPT, URZ, URZ, URZ ;  /* 0x000000fffffff290 */ /* 0x000fe4000fffe0ff */
[----:B------:R-:W1:Y:S01]  /*5ef0*/  @P2 LDC.64 R2, c[0x0][0x888] ;  /* 0x00022200ff022b82 */ /* 0x000e620000000a00 */
[----:B------:R-:W-:Y:S04]  /*5f00*/  @P2 IMAD R0, R88, UR36, RZ ;  /* 0x0000002458002c24 */ /* 0x000fe8000f8e02ff */
[----:B-1----:R-:W-:Y:S04]  /*5f10*/  @P2 IMAD.WIDE R2, R0, 0x4, R2 ;  /* 0x0000000400022825 */ /* 0x002fe800078e0202 */
[----:B------:R-:W-:Y:S01]  /*5f20*/  HFMA2 R0, -RZ, RZ, 0, 5.9604644775390625e-08 ;  /* 0x00000001ff007431 */ /* 0x000fe200000001ff */
[----:B-----5:R1:W5:Y:S04]  /*5f30*/  @P2 LDG.E R48, desc[UR40][R2.64] ;  /* 0x0000002802302981 */ /* 0x020368000c1e1900 */
[----:B------:R-:W-:Y:S01]  /*5f40*/  @!P2 PRMT R98, R0, 0x7610, R98 ;  /* 0x000076100062a816 */ /* 0x000fe20000000062 */
[----:B-1----:R-:W2:Y:S06]  /*5f50*/  @!P2 LDC R48, c[0x0][0x880] ;  /* 0x00022000ff30ab82 */ /* 0x002eac0000000800 */
.L_x_106:
[----:B------:R-:W-:Y:S05]  /*5f60*/  @!P4 BRA `(.L_x_107) ;  /* 0x000000000020c947 */ /* 0x000fea0003800000 */
[----:B------:R-:W-:Y:S04]  /*5f70*/  ISETP.NE.U32.AND P2, PT, R82, RZ, PT ;  /* 0x000000ff5200720c */ /* 0x000fe80003f45070 */
[----:B------:R-:W-:Y:S11]  /*5f80*/  ISETP.NE.AND.EX P2, PT, R83, RZ, PT, P2 ;  /* 0x000000ff5300720c */ /* 0x000ff60003f45320 */
[----:B------:R-:W-:Y:S02]  /*5f90*/  @!UPT UIADD3 URZ, UPT, UPT, URZ, URZ, URZ ;  /* 0x000000fffffff290 */ /* 0x000fe4000fffe0ff */
[----:B------:R-:W1:Y:S01]  /*5fa0*/  @P2 LDC.64 R2, c[0x0][0x8a8] ;  /* 0x00022a00ff022b82 */ /* 0x000e620000000a00 */
[----:B------:R-:W-:Y:S04]  /*5fb0*/  @P2 IMAD R0, R84, UR36, RZ ;  /* 0x0000002454002c24 */ /* 0x000fe8000f8e02ff */
[----:B-1----:R-:W-:Y:S05]  /*5fc0*/  @P2 IMAD.WIDE R2, R0, 0x4, R2 ;  /* 0x0000000400022825 */ /* 0x002fea00078e0202 */
[----:B-----5:R1:W5:Y:S02]  /*5fd0*/  @P2 LDG.E R47, desc[UR40][R2.64] ;  /* 0x00000028022f2981 */ /* 0x020364000c1e1900 */
[----:B-1----:R-:W3:Y:S02]  /*5fe0*/  @!P2 LDC R47, c[0x0][0x8a0] ;  /* 0x00022800ff2fab82 */ /* 0x002ee40000000800 */
.L_x_107:
[----:B--2--5:R-:W-:Y:S01]  /*5ff0*/  @P0 ISETP.NE.AND P4, PT, R48, RZ, PT ;  /* 0x000000ff3000020c */ /* 0x024fe20003f85270 */
[----:B------:R-:W-:Y:S01]  /*6000*/  IMAD.U32 R0, RZ, RZ, UR4 ;  /* 0x00000004ff007e24 */ /* 0x000fe2000f8e00ff */
[----:B------:R-:W-:Y:S01]  /*6010*/  @P0 LOP3.LUT P2, RZ, R98, 0xff, RZ, 0xc0, !PT ;  /* 0x000000ff62ff0812 */ /* 0x000fe2000784c0ff */
[----:B------:R-:W-:Y:S01]  /*6020*/  BSSY B1, `(.L_x_108) ;  /* 0x0000039000017945 */ /* 0x000fe20003800000 */
[----:B------:R-:W-:Y:S02]  /*6030*/  @P0 SEL R9, RZ, 0xffffffff, P4 ;  /* 0xffffffffff090807 */ /* 0x000fe40002000000 */
[----:B------:R-:W-:Y:S02]  /*6040*/  CS2R R58, SRZ ;  /* 0x00000000003a7805 */ /* 0x000fe4000001ff00 */
[----:B------:R-:W-:Y:S02]  /*6050*/  LEA R92, R44, UR43, 0x3 ;  /* 0x0000002b2c5c7c11 */ /* 0x000fe4000f8e18ff */
[----:B------:R-:W-:Y:S02]  /*6060*/  CS2R R56, SRZ ;  /* 0x0000000000387805 */ /* 0x000fe4000001ff00 */
[----:B------:R-:W-:Y:S02]  /*6070*/  @P1 SEL R9, R0, R9, !P2 ;  /* 0x0000000900091207 */ /* 0x000fe40005000000 */
[----:B------:R-:W-:Y:S02]  /*6080*/  CS2R R54, SRZ ;  /* 0x0000000000367805 */ /* 0x000fe4000001ff00 */
[----:B------:R-:W-:Y:S02]  /*6090*/  SHF.L.U32 R7, R110, 0x1f, RZ ;  /* 0x0000001f6e077819 */ /* 0x000fe400000006ff */
[----:B------:R-:W-:Y:S02]  /*60a0*/  CS2R R52, SRZ ;  /* 0x0000000000347805 */ /* 0x000fe4000001ff00 */
[----:B------:R-:W-:Y:S02]  /*60b0*/  @P0 LOP3.LUT R9, R9, 0x1, RZ, 0xc0, !PT ;  /* 0x0000000109090812 */ /* 0x000fe400078ec0ff */
[C---:B------:R-:W-:Y:S02]  /*60c0*/  LEA.HI R5, R44.reuse, R44, RZ, 0x1 ;  /* 0x0000002c2c057211 */ /* 0x040fe400078f08ff */
[----:B------:R-:W-:Y:S02]  /*60d0*/  ISETP.NE.U32.OR P1, PT, R9, 0x1, !P0 ;  /* 0x000000010900780c */ /* 0x000fe40004725470 */
[----:B------:R-:W-:Y:S01]  /*60e0*/  PLOP3.LUT P5, PT, PT, PT, PT, 0x8, 0x80 ;  /* 0x000000000080781c */ /* 0x000fe20003fae170 */
[C---:B------:R-:W-:Y:S01]  /*60f0*/  IMAD.SHL.U32 R3, R5.reuse, 0x20, RZ ;  /* 0x0000002005037824 */ /* 0x040fe200078e00ff */
[----:B------:R-:W-:Y:S04]  /*6100*/  LOP3.LUT R5, R5, 0xffe, RZ, 0xc0, !PT ;  /* 0x00000ffe05057812 */ /* 0x000fe800078ec0ff */
[----:B------:R-:W-:Y:S01]  /*6110*/  LOP3.LUT R3, R3, 0xffffffc0, RZ, 0xc0, !PT ;  /* 0xffffffc003037812 */ /* 0x000fe200078ec0ff */
[----:B------:R-:W-:Y:S04]  /*6120*/  IMAD.IADD R32, R44, 0x1, -R5 ;  /* 0x000000012c207824 */ /* 0x000fe800078e0a05 */
[----:B------:R-:W-:Y:S01]  /*6130*/  @P1 SHF.L.U32 R2, R108, 0x1f, RZ ;  /* 0x0000001f6c021819 */ /* 0x000fe200000006ff */
[----:B------:R-:W-:Y:S03]  /*6140*/  IMAD.IADD R3, R46, 0x1, R3 ;  /* 0x000000012e037824 */ /* 0x000fe600078e0203 */
[----:B------:R-:W1:Y:S01]  /*6150*/  @P1 SYNCS.PHASECHK.TRANS64.TRYWAIT P0, [UR43+0x1b0], R2 ;  /* 0x0001b002ff0015a7 */ /* 0x000e62000800112b */
[----:B------:R-:W-:Y:S01]  /*6160*/  IMAD R32, R32, 0x100000, R3 ;  /* 0x0010000020207824 */ /* 0x000fe200078e0203 */
[----:B------:R2:W4:Y:S01]  /*6170*/  SYNCS.PHASECHK.TRANS64.TRYWAIT P4, [R92+URZ+0x1f0], R7 ;  /* 0x0001f0075c0075a7 */ /* 0x00052200080811ff */
[----:B-1----:R-:W-:Y:S01]  /*6180*/  @P1 PLOP3.LUT P5, PT, P0, PT, PT, 0x8, 0x80 ;  /* 0x000000000080181c */ /* 0x002fe200007ae170 */
[----:B------:R-:W-:Y:S01]  /*6190*/  @!UPT UIADD3 URZ, UPT, UPT, URZ, URZ, URZ ;  /* 0x000000fffffff290 */ /* 0x000fe2000fffe0ff */
[----:B--2---:R-:W-:Y:S11]  /*61a0*/  @!P1 BRA `(.L_x_109) ;  /* 0x0000000000809947 */ /* 0x004ff60003800000 */
[----:B------:R-:W-:Y:S01]  /*61b0*/  ISETP.NE.U32.AND P0, PT, RZ, UR38, PT ;  /* 0x00000026ff007c0c */ /* 0x000fe2000bf05070 */
[----:B------:R-:W-:Y:S01]  /*61c0*/  BSSY B0, `(.L_x_110) ;  /* 0x0000012000007945 */ /* 0x000fe20003800000 */
[----:B------:R-:W-:Y:S02]  /*61d0*/  ISETP.NE.AND P2, PT, R48, RZ, PT ;  /* 0x000000ff3000720c */ /* 0x000fe40003f45270 */
[----:B------:R-:W-:Y:S02]  /*61e0*/  CS2R R54, SRZ ;  /* 0x0000000000367805 */ /* 0x000fe4000001ff00 */
[----:B------:R-:W-:Y:S02]  /*61f0*/  ISETP.NE.AND.EX P0, PT, RZ, UR39, PT, P0 ;  /* 0x00000027ff007c0c */ /* 0x000fe4000bf05300 */
[----:B------:R-:W-:Y:S02]  /*6200*/  CS2R R52, SRZ ;  /* 0x0000000000347805 */ /* 0x000fe4000001ff00 */
[----:B------:R-:W-:Y:S02]  /*6210*/  LOP3.LUT P1, RZ, R98, 0xff, RZ, 0xc0, !PT ;  /* 0x000000ff62ff7812 */ /* 0x000fe4000782c0ff */
[----:B------:R-:W-:Y:S02]  /*6220*/  CS2R R58, SRZ ;  /* 0x00000000003a7805 */ /* 0x000fe4000001ff00 */
[----:B------:R-:W-:Y:S02]  /*6230*/  SEL R0, RZ, 0xffffffff, P2 ;  /* 0xffffffffff007807 */ /* 0x000fe40001000000 */
[----:B------:R-:W-:Y:S02]  /*6240*/  CS2R R56, SRZ ;  /* 0x0000000000387805 */ /* 0x000fe4000001ff00 */
[----:B------:R-:W-:Y:S04]  /*6250*/  SEL R3, RZ, 0xffffffff, P0 ;  /* 0xffffffffff037807 */ /* 0x000fe80000000000 */
[----:B------:R-:W-:Y:S04]  /*6260*/  @P3 SEL R0, R3, R0, !P1 ;  /* 0x0000000003003207 */ /* 0x000fe80004800000 */
[----:B------:R-:W-:Y:S04]  /*6270*/  LOP3.LUT R0, R0, 0x1, RZ, 0xc0, !PT ;  /* 0x0000000100007812 */ /* 0x000fe800078ec0ff */
[----:B------:R-:W-:Y:S01]  /*6280*/  ISETP.NE.U32.AND P0, PT, R0, 0x1, PT ;  /* 0x000000010000780c */ /* 0x000fe20003f05070 */
[----:B------:R-:W-:Y:S01]  /*6290*/  @!UPT UIADD3 URZ, UPT, UPT, URZ, URZ, URZ ;  /* 0x000000fffffff290 */ /* 0x000fe2000fffe0ff */
[----:B------:R-:W-:Y:S11]  /*62a0*/  @!P5 BRA `(.L_x_111) ;  /* 0x00000000000cd947 */ /* 0x000ff60003800000 */
[----:B------:R-:W-:Y:S04]  /*62b0*/  SHF.L.U32 R3, R108, 0x1f, RZ ;  /* 0x0000001f6c037819 */ /* 0x000fe800000006ff */
[----:B------:R-:W1:Y:S02]  /*62c0*/  SYNCS.PHASECHK.TRANS64.TRYWAIT P1, [UR43+0x1b0], R3 ;  /* 0x0001b003ff0075a7 */ /* 0x000e64000802112b */
[----:B-1----:R-:W-:Y:S05]  /*62d0*/  @!P1 BRA `(.L_x_112) ;  /* 0x0000001c00989947 */ /* 0x002fea0003800000 */
.L_x_111:
[----:B------:R-:W-:Y:S05]  /*62e0*/  BSYNC B0 ;  /* 0x0000000000007941 */ /* 0x000fea0003800000 */
.L_x_110:
[----:B------:R2:W1:Y:S01]  /*62f0*/  @P0 LDS.128 R52, [R105+UR43+0x400] ;  /* 0x0004002b69340984 */ /* 0x0004620008000c00 */
[----:B------:R-:W-:Y:S01]  /*6300*/  UIADD3 UR4, UPT, UPT, UR43, 0x1b8, URZ ;  /* 0x000001b82b047890 */ /* 0x000fe2000fffe0ff */
[----:B------:R-:W-:Y:S02]  /*6310*/  LOP3.LUT R108, R108, 0x1, RZ, 0x3c, !PT ;  /* 0x000000016c6c7812 */ /* 0x000fe400078e3cff */
[----:B------:R2:W1:Y:S01]  /*6320*/  @P0 LDS.128 R56, [R104+0x10] ;  /* 0x0000100068380984 */ /* 0x0004620000000c00 */
[----:B------:R-:W-:Y:S01]  /*6330*/  UPRMT UR4, UR37, 0x654, UR4 ;  /* 0x0000065425047896 */ /* 0x000fe20008000004 */
[----:B------:R-:W-:Y:S01]  /*6340*/  @!PT LDS RZ, [RZ] ;  /* 0x00000000fffff984 */ /* 0x000fe20000000800 */
[----:B------:R-:W-:Y:S01]  /*6350*/  @!PT LDS RZ, [RZ] ;  /* 0x00000000fffff984 */ /* 0x000fe20000000800 */
[----:B------:R-:W-:Y:S01]  /*6360*/  @!PT LDS RZ, [RZ] ;  /* 0x00000000fffff984 */ /* 0x000fe20000000800 */
[----:B------:R-:W-:Y:S01]  /*6370*/  @!PT LDS RZ, [RZ] ;  /* 0x00000000fffff984 */ /* 0x000fe20000000800 */
[----:B------:R5:W-:Y:S06]  /*6380*/  MEMBAR.ALL.CTA ;  /* 0x0000000000007992 */ /* 0x000bec0000008000 */
[----:B-----5:R-:W5:Y:S02]  /*6390*/  FENCE.VIEW.ASYNC.S ;  /* 0x00000000000073c6 */ /* 0x020f640000000000 */
[----:B-----5:R-:W-:Y:S03]  /*63a0*/  SYNCS.ARRIVE.TRANS64.RED.A1T0 RZ, [UR4], RZ ;  /* 0x000000ffffff79a7 */ /* 0x020fe60008100404 */
.L_x_109:
[----:B------:R-:W-:Y:S05]  /*63b0*/  BSYNC B1 ;  /* 0x0000000000017941 */ /* 0x000fea0003800000 */
.L_x_108:
[----:B-1----:R-:W-:Y:S04]  /*63c0*/  SHF.R.U32.HI R3, RZ, 0x15, R32 ;  /* 0x00000015ff037819 */ /* 0x002fe80000011620 */
[----:B------:R-:W-:Y:S01]  /*63d0*/  LOP3.LUT P0, RZ, R3, 0x3, R106, 0x48, !PT ;  /* 0x0000000303ff7812 */ /* 0x000fe2000780486a */
[----:B------:R-:W-:Y:S01]  /*63e0*/  @!UPT UIADD3 URZ, UPT, UPT, URZ, URZ, URZ ;  /* 0x000000fffffff290 */ /* 0x000fe2000fffe0ff */
[----:B----4-:R-:W-:Y:S11]  /*63f0*/  @P4 BRA `(.L_x_113) ;  /* 0x0000000000084947 */ /* 0x010ff60003800000 */
[----:B------:R-:W1:Y:S02]  /*6400*/  SYNCS.PHASECHK.TRANS64.TRYWAIT P1, [R92+URZ+0x1f0], R7 ;  /* 0x0001f0075c0075a7 */ /* 0x000e6400080211ff */
[----:B-1----:R-:W-:Y:S05]  /*6410*/  @!P1 BRA `(.L_x_114) ;  /* 0x0000001c00609947 */ /* 0x002fea0003800000 */
.L_x_113:
[----:B------:R-:W-:Y:S05]  /*6420*/  @!P0 BRA `(.L_x_115) ;  /* 0x0000000000408947 */ /* 0x000fea0003800000 */
[----:B------:R-:W4:Y:S01]  /*6430*/  LDCU.64 UR8, c[0x4][0x70] ;  /* 0x01000e00ff0877ac */ /* 0x000f220008000a00 */
[----:B------:R-:W-:Y:S01]  /*6440*/  MOV R3, 0x0 ;  /* 0x0000000000037802 */ /* 0x000fe20000000f00 */
[----:B------:R-:W-:Y:S02]  /*6450*/  HFMA2 R12, -RZ, RZ, 0, 5.9604644775390625e-08 ;  /* 0x00000001ff0c7431 */ /* 0x000fe400000001ff */
[----:B------:R-:W-:Y:S02]  /*6460*/  IMAD.MOV.U32 R8, RZ, RZ, 0x192 ;  /* 0x00000192ff087424 */ /* 0x000fe400078e00ff */
[----:B------:R-:W-:Y:S01]  /*6470*/  IMAD.MOV.U32 R13, RZ, RZ, RZ ;  /* 0x000000ffff0d7224 */ /* 0x000fe200078e00ff */
[----:B------:R-:W1:Y:S01]  /*6480*/  LDCU.64 UR6, c[0x4][0x78] ;  /* 0x01000f00ff0677ac */ /* 0x000e620008000a00 */
[----:B------:R-:W2:Y:S01]  /*6490*/  LDC.64 R2, c[0x4][R3] ;  /* 0x0100000003027b82 */ /* 0x000ea20000000a00 */
[----:B------:R-:W5:Y:S01]  /*64a0*/  LDCU.64 UR4, c[0x4][0x10] ;  /* 0x01000200ff0477ac */ /* 0x000f620008000a00 */
[----:B----4-:R-:W-:Y:S01]  /*64b0*/  MOV R5, UR9 ;  /* 0x0000000900057c02 */ /* 0x010fe20008000f00 */
[----:B------:R-:W-:Y:S01]  /*64c0*/  IMAD.U32 R4, RZ, RZ, UR8 ;  /* 0x00000008ff047e24 */ /* 0x000fe2000f8e00ff */
[----:B-1----:R-:W-:Y:S01]  /*64d0*/  MOV R7, UR7 ;  /* 0x0000000700077c02 */ /* 0x002fe20008000f00 */
[----:B------:R-:W-:Y:S01]  /*64e0*/  IMAD.U32 R6, RZ, RZ, UR6 ;  /* 0x00000006ff067e24 */ /* 0x000fe2000f8e00ff */
[----:B-----5:R-:W-:Y:S01]  /*64f0*/  MOV R11, UR5 ;  /* 0x00000005000b7c02 */ /* 0x020fe20008000f00 */
[----:B------:R-:W-:Y:S02]  /*6500*/  IMAD.U32 R10, RZ, RZ, UR4 ;  /* 0x00000004ff0a7e24 */ /* 0x000fe4000f8e00ff */
[----:B------:R-:W-:Y:S07]  /*6510*/  LEPC R20, `(.L_x_115) ;  /* 0x000000001014794e */ /* 0x000fee0000000000 */
[----:B--23--:R-:W-:Y:S05]  /*6520*/  CALL.ABS.NOINC R2 ;  /* 0x0000000002007343 */ /* 0x00cfea0003c00000 */
.L_x_115:
[----:B------:R-:W-:Y:S01]  /*6530*/  LOP3.LUT P0, RZ, R103, 0x60, RZ, 0xc0, !PT ;  /* 0x0000006067ff7812 */ /* 0x000fe2000780c0ff */
[----:B------:R-:W-:Y:S05]  /*6540*/  WARPSYNC.ALL ;  /* 0x0000000000007948 */ /* 0x000fea0003800000 */
[----:B------:R-:W-:Y:S01]  /*6550*/  IMAD.SHL.U32 R78, R53, 0x100, RZ ;  /* 0x00000100354e7824 */ /* 0x000fe200078e00ff */
[----:B------:R-:W-:Y:S01]  /*6560*/  R2UR UR4, R32 ;  /* 0x00000000200472ca */ /* 0x000fe200000e0000 */
[----:B------:R-:W-:Y:S01]  /*6570*/  IMAD.SHL.U32 R72, R55, 0x100, RZ ;  /* 0x0000010037487824 */ /* 0x000fe200078e00ff */
[C---:B------:R-:W-:Y:S01]  /*6580*/  SHF.L.U32 R50, R52.reuse, 0x10, RZ ;  /* 0x0000001034327819 */ /* 0x040fe200000006ff */
[----:B------:R-:W-:Y:S01]  /*6590*/  IMAD.SHL.U32 R66, R57, 0x100, RZ ;  /* 0x0000010039427824 */ /* 0x000fe200078e00ff */
[C---:B------:R-:W-:Y:S01]  /*65a0*/  PRMT R49, R52.reuse, 0x8880, RZ ;  /* 0x0000888034317816 */ /* 0x040fe200000000ff */
[----:B------:R-:W-:Y:S01]  /*65b0*/  IMAD.SHL.U32 R60, R59, 0x100, RZ ;  /* 0x000001003b3c7824 */ /* 0x000fe200078e00ff */
[----:B------:R-:W-:Y:S01]  /*65c0*/  SHF.L.U32 R51, R52, 0x8, RZ ;  /* 0x0000000834337819 */ /* 0x000fe200000006ff */
[----:B------:R-:W-:Y:S01]  /*65d0*/  BSSY.RECONVERGENT B0, `(.L_x_116) ;  /* 0x00000a0000007945 */ /* 0x000fe20003800200 */
[----:B------:R-:W-:Y:S02]  /*65e0*/  SHF.R.S32.HI R50, RZ, 0x18, R50 ;  /* 0x00000018ff327819 */ /* 0x000fe40000011432 */
[C---:B------:R-:W-:Y:S02]  /*65f0*/  PRMT R80, R53.reuse, 0x8880, RZ ;  /* 0x0000888035507816 */ /* 0x040fe400000000ff */
[----:B------:R-:W-:Y:S01]  /*6600*/  SHF.R.S32.HI R51, RZ, 0x18, R51 ;  /* 0x00000018ff337819 */ /* 0x000fe20000011433 */
[----:B-1----:R-:W-:Y:S01]  /*6610*/  LDTM.16dp32bit_t0_t15.x32 R4, tmem[UR4] ;  /* 0x00000004000479ee */ /* 0x002fe20008a80000 */
[----:B------:R-:W3:Y:S01]  /*6620*/  LDTM.16dp32bit_t16_t31.x32 R4, tmem[UR4+0x20] ;  /* 0x00002004000479ee */ /* 0x000ee20008aa0000 */
[----:B------:R-:W-:Y:S01]  /*6630*/  NOP ;  /* 0x0000000000007918 */ /* 0x000fe20000000000 */
[----:B------:R-:W-:Y:S02]  /*6640*/  R2UR UR5, R92 ;  /* 0x000000005c0572ca */ /* 0x000fe400000e0000 */
[----:B------:R-:W-:Y:S02]  /*6650*/  SHF.R.S32.HI R52, RZ, 0x18, R52 ;  /* 0x00000018ff347819 */ /* 0x000fe40000011434 */
[----:B------:R-:W-:Y:S02]  /*6660*/  SHF.L.U32 R79, R53, 0x10, RZ ;  /* 0x00000010354f7819 */ /* 0x000fe400000006ff */
[C---:B------:R-:W-:Y:S02]  /*6670*/  PRMT R77, R54.reuse, 0x8880, RZ ;  /* 0x00008880364d7816 */ /* 0x040fe400000000ff */
[----:B------:R-:W-:Y:S02]  /*6680*/  SHF.R.S32.HI R53, RZ, 0x18, R53 ;  /* 0x00000018ff357819 */ /* 0x000fe40000011435 */
[----:B------:R-:W-:Y:S02]  /*6690*/  SHF.L.U32 R76, R54, 0x10, RZ ;  /* 0x00000010364c7819 */ /* 0x000fe400000006ff */
[C---:B------:R-:W-:Y:S01]  /*66a0*/  PRMT R74, R55.reuse, 0x8880, RZ ;  /* 0x00008880374a7816 */ /* 0x040fe200000000ff */
[----:B------:R-:W-:Y:S01]  /*66b0*/  UIADD3 UR5, UPT, UPT, UR5, 0x210, URZ ;  /* 0x0000021005057890 */ /* 0x000fe2000fffe0ff */
[----:B------:R-:W-:Y:S02]  /*66c0*/  SHF.L.U32 R73, R55, 0x10, RZ ;  /* 0x0000001037497819 */ /* 0x000fe400000006ff */
[C---:B------:R-:W-:Y:S01]  /*66d0*/  PRMT R71, R56.reuse, 0x8880, RZ ;  /* 0x0000888038477816 */ /* 0x040fe200000000ff */
[----:B------:R-:W-:Y:S01]  /*66e0*/  UPRMT UR5, UR37, 0x654, UR5 ;  /* 0x0000065425057896 */ /* 0x000fe20008000005 */
[----:B------:R-:W-:Y:S02]  /*66f0*/  SHF.R.S32.HI R55, RZ, 0x18, R55 ;  /* 0x00000018ff377819 */ /* 0x000fe40000011437 */
[----:B------:R-:W-:Y:S01]  /*6700*/  SHF.L.U32 R70, R56, 0x10, RZ ;  /* 0x0000001038467819 */ /* 0x000fe200000006ff */
[----:B---3--:R-:W-:Y:S01]  /*6710*/  IMAD R4, R47, R4, RZ ;  /* 0x000000042f047224 */ /* 0x008fe200078e02ff */
[----:B------:R-:W-:Y:S01]  /*6720*/  PRMT R68, R57, 0x8880, RZ ;  /* 0x0000888039447816 */ /* 0x000fe200000000ff */
[----:B------:R-:W-:Y:S01]  /*6730*/  IMAD R5, R47, R5, RZ ;  /* 0x000000052f057224 */ /* 0x000fe200078e02ff */
[----:B------:R-:W-:Y:S01]  /*6740*/  SHF.L.U32 R67, R57, 0x10, RZ ;  /* 0x0000001039437819 */ /* 0x000fe200000006ff */
[----:B------:R-:W-:Y:S01]  /*6750*/  IMAD R6, R47, R6, RZ ;  /* 0x000000062f067224 */ /* 0x000fe200078e02ff */
[----:B------:R-:W-:Y:S01]  /*6760*/  SYNCS.ARRIVE.TRANS64.RED.A1T0 RZ, [UR5], RZ ;  /* 0x000000ffffff79a7 */ /* 0x000fe20008100405 */
[----:B------:R-:W-:Y:S01]  /*6770*/  IMAD R4, R49, R48, R4 ;  /* 0x0000003031047224 */ /* 0x000fe200078e0204 */
[----:B------:R-:W-:Y:S01]  /*6780*/  MOV R49, R80 ;  /* 0x0000005000317202 */ /* 0x000fe20000000f00 */
[----:B------:R-:W-:Y:S01]  /*6790*/  IMAD R7, R47, R7, RZ ;  /* 0x000000072f077224 */ /* 0x000fe200078e02ff */
[----:B------:R-:W-:Y:S01]  /*67a0*/  PRMT R65, R58, 0x8880, RZ ;  /* 0x000088803a417816 */ /* 0x000fe200000000ff */
[-C--:B------:R-:W-:Y:S01]  /*67b0*/  IMAD R5, R50, R48.reuse, R5 ;  /* 0x0000003032057224 */ /* 0x080fe200078e0205 */
[----:B------:R-:W-:Y:S01]  /*67c0*/  SHF.R.S32.HI R50, RZ, 0x18, R79 ;  /* 0x00000018ff327819 */ /* 0x000fe2000001144f */
[----:B------:R-:W-:Y:S01]  /*67d0*/  IMAD R6, R51, R48, R6 ;  /* 0x0000003033067224 */ /* 0x000fe200078e0206 */
[----:B------:R-:W-:Y:S01]  /*67e0*/  SHF.R.S32.HI R51, RZ, 0x18, R78 ;  /* 0x00000018ff337819 */ /* 0x000fe2000001144e */
[C---:B------:R-:W-:Y:S01]  /*67f0*/  IMAD R8, R47.reuse, R8, RZ ;  /* 0x000000082f087224 */ /* 0x040fe200078e02ff */
[----:B------:R-:W-:Y:S01]  /*6800*/  SHF.R.S32.HI R57, RZ, 0x18, R57 ;  /* 0x00000018ff397819 */ /* 0x000fe20000011439 */
[----:B------:R-:W-:Y:S01]  /*6810*/  IMAD R7, R52, R48, R7 ;  /* 0x0000003034077224 */ /* 0x000fe200078e0207 */
[----:B------:R-:W-:Y:S01]  /*6820*/  SHF.L.U32 R64, R58, 0x10, RZ ;  /* 0x000000103a407819 */ /* 0x000fe200000006ff */
[----:B------:R-:W-:Y:S01]  /*6830*/  IMAD R9, R47, R9, RZ ;  /* 0x000000092f097224 */ /* 0x000fe200078e02ff */
[----:B------:R-:W-:Y:S01]  /*6840*/  PRMT R62, R59, 0x8880, RZ ;  /* 0x000088803b3e7816 */ /* 0x000fe200000000ff */
[----:B------:R-:W-:Y:S01]  /*6850*/  IMAD R10, R47, R10, RZ ;  /* 0x0000000a2f0a7224 */ /* 0x000fe200078e02ff */
[----:B------:R-:W-:Y:S01]  /*6860*/  I2IP.S8.S32.SAT R92, R7, R6, RZ ;  /* 0x00000006075c7239 */ /* 0x000fe200000014ff */
[----:B------:R-:W-:Y:S01]  /*6870*/  IMAD R8, R49, R48, R8 ;  /* 0x0000003031087224 */ /* 0x000fe200078e0208 */
[----:B------:R-:W-:Y:S01]  /*6880*/  MOV R49, R77 ;  /* 0x0000004d00317202 */ /* 0x000fe20000000f00 */
[----:B------:R-:W-:Y:S01]  /*6890*/  IMAD R11, R47, R11, RZ ;  /* 0x0000000b2f0b7224 */ /* 0x000fe200078e02ff */
[----:B------:R-:W-:Y:S01]  /*68a0*/  I2IP.S8.S32.SAT R92, R5, R4, R92 ;  /* 0x00000004055c7239 */ /* 0x000fe2000000145c */
[-C--:B------:R-:W-:Y:S01]  /*68b0*/  IMAD R9, R50, R48.reuse, R9 ;  /* 0x0000003032097224 */ /* 0x080fe200078e0209 */
[----:B------:R-:W-:Y:S01]  /*68c0*/  SHF.R.S32.HI R50, RZ, 0x18, R76 ;  /* 0x00000018ff327819 */ /* 0x000fe2000001144c */
[----:B------:R-:W-:Y:S01]  /*68d0*/  IMAD R10, R51, R48, R10 ;  /* 0x00000030330a7224 */ /* 0x000fe200078e020a */
[----:B------:R-:W-:Y:S01]  /*68e0*/  MOV R51, R74 ;  /* 0x0000004a00337202 */ /* 0x000fe20000000f00 */
[----:B------:R-:W-:Y:S01]  /*68f0*/  IMAD R12, R47, R12, RZ ;  /* 0x0000000c2f0c7224 */ /* 0x000fe200078e02ff */
[----:B------:R-:W-:Y:S01]  /*6900*/  SHF.L.U32 R75, R54, 0x8, RZ ;  /* 0x00000008364b7819 */ /* 0x000fe200000006ff */
[-C--:B------:R-:W-:Y:S01]  /*6910*/  IMAD R11, R53, R48.reuse, R11 ;  /* 0x00000030350b7224 */ /* 0x080fe200078e020b */
[----:B------:R-:W-:Y:S01]  /*6920*/  SHF.R.S32.HI R54, RZ, 0x18, R54 ;  /* 0x00000018ff367819 */ /* 0x000fe20000011436 */
[----:B------:R-:W-:Y:S01]  /*6930*/  IMAD R13, R47, R13, RZ ;  /* 0x0000000d2f0d7224 */ /* 0x000fe200078e02ff */
[----:B------:R-:W-:Y:S01]  /*6940*/  SHF.R.S32.HI R53, RZ, 0x18, R72 ;  /* 0x00000018ff357819 */ /* 0x000fe20000011448 */
[----:B------:R-:W-:Y:S01]  /*6950*/  IMAD R12, R49, R48, R12 ;  /* 0x00000030310c7224 */ /* 0x000fe200078e020c */
[----:B------:R-:W-:Y:S01]  /*6960*/  SHF.R.S32.HI R49, RZ, 0x18, R75 ;  /* 0x00000018ff317819 */ /* 0x000fe2000001144b */
[----:B------:R-:W-:Y:S01]  /*6970*/  IMAD R14, R47, R14, RZ ;  /* 0x0000000e2f0e7224 */ /* 0x000fe200078e02ff */
[----:B------:R-:W-:Y:S01]  /*6980*/  I2IP.S8.S32.SAT R93, R11, R10, RZ ;  /* 0x0000000a0b5d7239 */ /* 0x000fe200000014ff */
[----:B------:R-:W-:Y:S01]  /*6990*/  IMAD R15, R47, R15, RZ ;  /* 0x0000000f2f0f7224 */ /* 0x000fe200078e02ff */
[----:B------:R-:W-:Y:S01]  /*69a0*/  SHF.L.U32 R61, R59, 0x10, RZ ;  /* 0x000000103b3d7819 */ /* 0x000fe200000006ff */
[----:B------:R-:W-:Y:S01]  /*69b0*/  IMAD R13, R50, R48, R13 ;  /* 0x00000030320d7224 */ /* 0x000fe200078e020d */
[----:B------:R-:W-:Y:S01]  /*69c0*/  I2IP.S8.S32.SAT R93, R9, R8, R93 ;  /* 0x00000008095d7239 */ /* 0x000fe2000000145d */
[----:B------:R-:W-:Y:S01]  /*69d0*/  IMAD R16, R47, R16, RZ ;  /* 0x000000102f107224 */ /* 0x000fe200078e02ff */
[----:B------:R-:W-:Y:S01]  /*69e0*/  SHF.R.S32.HI R50, RZ, 0x18, R73 ;  /* 0x00000018ff327819 */ /* 0x000fe20000011449 */
[-C--:B------:R-:W-:Y:S01]  /*69f0*/  IMAD R14, R49, R48.reuse, R14 ;  /* 0x00000030310e7224 */ /* 0x080fe200078e020e */
[----:B------:R-:W-:Y:S01]  /*6a00*/  SHF.R.S32.HI R59, RZ, 0x18, R59 ;  /* 0x00000018ff3b7819 */ /* 0x000fe2000001143b */
[C---:B------:R-:W-:Y:S01]  /*6a10*/  IMAD R17, R47.reuse, R17, RZ ;  /* 0x000000112f117224 */ /* 0x040fe200078e02ff */
[----:B------:R-:W-:Y:S01]  /*6a20*/  SHF.L.U32 R69, R56, 0x8, RZ ;  /* 0x0000000838457819 */ /* 0x000fe200000006ff */
[----:B------:R-:W-:Y:S01]  /*6a30*/  IMAD R15, R54, R48, R15 ;  /* 0x00000030360f7224 */ /* 0x000fe200078e020f */
[----:B------:R-:W-:Y:S01]  /*6a40*/  SHF.R.S32.HI R56, RZ, 0x18, R56 ;  /* 0x00000018ff387819 */ /* 0x000fe20000011438 */
[----:B------:R-:W-:Y:S01]  /*6a50*/  IMAD R18, R47, R18, RZ ;  /* 0x000000122f127224 */ /* 0x000fe200078e02ff */
[----:B------:R-:W-:Y:S01]  /*6a60*/  SHF.L.U32 R63, R58, 0x8, RZ ;  /* 0x000000083a3f7819 */ /* 0x000fe200000006ff */
[----:B------:R-:W-:Y:S01]  /*6a70*/  IMAD R16, R51, R48, R16 ;  /* 0x0000003033107224 */ /* 0x000fe200078e0210 */
[----:B------:R-:W-:Y:S01]  /*6a80*/  I2IP.S8.S32.SAT R94, R15, R14, RZ ;  /* 0x0000000e0f5e7239 */ /* 0x000fe200000014ff */
[----:B------:R-:W-:Y:S01]  /*6a90*/  IMAD R19, R47, R19, RZ ;  /* 0x000000132f137224 */ /* 0x000fe200078e02ff */
[----:B------:R-:W-:Y:S01]  /*6aa0*/  SHF.R.S32.HI R51, RZ, 0x18, R70 ;  /* 0x00000018ff337819 */ /* 0x000fe20000011446 */
[----:B------:R-:W-:Y:S01]  /*6ab0*/  IMAD R17, R50, R48, R17 ;  /* 0x0000003032117224 */ /* 0x000fe200078e0211 */
[----:B------:R-:W-:Y:S01]  /*6ac0*/  I2IP.S8.S32.SAT R94, R13, R12, R94 ;  /* 0x0000000c0d5e7239 */ /* 0x000fe2000000145e */
[----:B------:R-:W-:Y:S01]  /*6ad0*/  IMAD R0, R47, R20, RZ ;  /* 0x000000142f007224 */ /* 0x000fe200078e02ff */
[----:B------:R-:W-:Y:S01]  /*6ae0*/  SHF.R.S32.HI R50, RZ, 0x18, R69 ;  /* 0x00000018ff327819 */ /* 0x000fe20000011445 */
[-C--:B------:R-:W-:Y:S01]  /*6af0*/  IMAD R18, R53, R48.reuse, R18 ;  /* 0x0000003035127224 */ /* 0x080fe200078e0212 */
[----:B------:R-:W-:Y:S01]  /*6b00*/  SHF.R.S32.HI R58, RZ, 0x18, R58 ;  /* 0x00000018ff3a7819 */ /* 0x000fe2000001143a */
[----:B------:R-:W-:Y:S01]  /*6b10*/  IMAD.MOV.U32 R49, RZ, RZ, R71 ;  /* 0x000000ffff317224 */ /* 0x000fe200078e0047 */
[----:B------:R-:W-:Y:S01]  /*6b20*/  SHF.R.S32.HI R53, RZ, 0x18, R60 ;  /* 0x00000018ff357819 */ /* 0x000fe2000001143c */
[----:B------:R-:W-:Y:S02]  /*6b30*/  IMAD R2, R47, R21, RZ ;  /* 0x000000152f027224 */ /* 0x000fe400078e02ff */
[----:B------:R-:W-:Y:S02]  /*6b40*/  IMAD R19, R55, R48, R19 ;  /* 0x0000003037137224 */ /* 0x000fe400078e0213 */
[----:B------:R-:W-:Y:S02]  /*6b50*/  IMAD R3, R47, R22, RZ ;  /* 0x000000162f037224 */ /* 0x000fe400078e02ff */
[----:B------:R-:W-:Y:S01]  /*6b60*/  IMAD R0, R49, R48, R0 ;  /* 0x0000003031007224 */ /* 0x000fe200078e0200 */
[----:B------:R-:W-:Y:S01]  /*6b70*/  I2IP.S8.S32.SAT R95, R19, R18, RZ ;  /* 0x00000012135f7239 */ /* 0x000fe200000014ff */
[----:B------:R-:W-:Y:S01]  /*6b80*/  IMAD R23, R47, R23, RZ ;  /* 0x000000172f177224 */ /* 0x000fe200078e02ff */
[----:B------:R-:W-:Y:S01]  /*6b90*/  MOV R49, R68 ;  /* 0x0000004400317202 */ /* 0x000fe20000000f00 */
[----:B------:R-:W-:Y:S01]  /*6ba0*/  IMAD R2, R51, R48, R2 ;  /* 0x0000003033027224 */ /* 0x000fe200078e0202 */
[----:B------:R-:W-:Y:S01]  /*6bb0*/  I2IP.S8.S32.SAT R95, R17, R16, R95 ;  /* 0x00000010115f7239 */ /* 0x000fe2000000145f */
[C---:B------:R-:W-:Y:S01]  /*6bc0*/  IMAD R20, R47.reuse, R24, RZ ;  /* 0x000000182f147224 */ /* 0x040fe200078e02ff */
[----:B------:R-:W-:Y:S01]  /*6bd0*/  SHF.R.S32.HI R51, RZ, 0x18, R66 ;  /* 0x00000018ff337819 */ /* 0x000fe20000011442 */
[-C--:B------:R-:W-:Y:S01]  /*6be0*/  IMAD R3, R50, R48.reuse, R3 ;  /* 0x0000003032037224 */ /* 0x080fe200078e0203 */
[----:B------:R-:W-:Y:S01]  /*6bf0*/  SHF.R.S32.HI R50, RZ, 0x18, R67 ;  /* 0x00000018ff327819 */ /* 0x000fe20000011443 */
[C---:B------:R-:W-:Y:S01]  /*6c00*/  IMAD R21, R47.reuse, R25, RZ ;  /* 0x000000192f157224 */ /* 0x040fe200078e02ff */
[----:B------:R1:W-:Y:S01]  /*6c10*/  STS.128 [R105+UR43+0x1400], R92 ;  /* 0x0014005c69007988 */ /* 0x0003e20008000c2b */
[----:B------:R-:W-:Y:S02]  /*6c20*/  IMAD R23, R56, R48, R23 ;  /* 0x0000003038177224 */ /* 0x000fe400078e0217 */
[----:B------:R-:W-:Y:S02]  /*6c30*/  IMAD R22, R47, R26, RZ ;  /* 0x0000001a2f167224 */ /* 0x000fe400078e02ff */
[-C--:B------:R-:W-:Y:S01]  /*6c40*/  IMAD R20, R49, R48.reuse, R20 ;  /* 0x0000003031147224 */ /* 0x080fe200078e0214 */
[----:B------:R-:W-:Y:S01]  /*6c50*/  I2IP.S8.S32.SAT R115, R23, R3, RZ ;  /* 0x0000000317737239 */ /* 0x000fe200000014ff */
[C---:B------:R-:W-:Y:S01]  /*6c60*/  IMAD R27, R47.reuse, R27, RZ ;  /* 0x0000001b2f1b7224 */ /* 0x040fe200078e02ff */
[----:B------:R-:W-:Y:S01]  /*6c70*/  MOV R49, R65 ;  /* 0x0000004100317202 */ /* 0x000fe20000000f00 */
[----:B------:R-:W-:Y:S01]  /*6c80*/  IMAD R21, R50, R48, R21 ;  /* 0x0000003032157224 */ /* 0x000fe200078e0215 */
[----:B------:R-:W-:Y:S01]  /*6c90*/  I2IP.S8.S32.SAT R116, R2, R0, R115 ;  /* 0x0000000002747239 */ /* 0x000fe20000001473 */
[----:B------:R-:W-:Y:S01]  /*6ca0*/  IMAD R24, R47, R28, RZ ;  /* 0x0000001c2f187224 */ /* 0x000fe200078e02ff */
[----:B------:R-:W-:Y:S01]  /*6cb0*/  SHF.R.S32.HI R50, RZ, 0x18, R64 ;  /* 0x00000018ff327819 */ /* 0x000fe20000011440 */
[----:B------:R-:W-:Y:S01]  /*6cc0*/  IMAD R22, R51, R48, R22 ;  /* 0x0000003033167224 */ /* 0x000fe200078e0216 */
[----:B------:R-:W-:Y:S01]  /*6cd0*/  MOV R51, R62 ;  /* 0x0000003e00337202 */ /* 0x000fe20000000f00 */
[-C--:B------:R-:W-:Y:S02]  /*6ce0*/  IMAD R27, R57, R48.reuse, R27 ;  /* 0x00000030391b7224 */ /* 0x080fe400078e021b */
[----:B------:R-:W-:Y:S02]  /*6cf0*/  IMAD R25, R47, R29, RZ ;  /* 0x0000001d2f197224 */ /* 0x000fe400078e02ff */
[----:B------:R-:W-:Y:S01]  /*6d00*/  IMAD R24, R49, R48, R24 ;  /* 0x0000003031187224 */ /* 0x000fe200078e0218 */
[----:B------:R-:W-:Y:S01]  /*6d10*/  SHF.R.S32.HI R49, RZ, 0x18, R63 ;  /* 0x00000018ff317819 */ /* 0x000fe2000001143f */
[----:B------:R-:W-:Y:S01]  /*6d20*/  IMAD R26, R47, R30, RZ ;  /* 0x0000001e2f1a7224 */ /* 0x000fe200078e02ff */
[----:B------:R-:W-:Y:S01]  /*6d30*/  I2IP.S8.S32.SAT R117, R27, R22, RZ ;  /* 0x000000161b757239 */ /* 0x000fe200000014ff */
[C---:B------:R-:W-:Y:S02]  /*6d40*/  IMAD R31, R47.reuse, R31, RZ ;  /* 0x0000001f2f1f7224 */ /* 0x040fe400078e02ff */
[----:B------:R-:W-:Y:S01]  /*6d50*/  IMAD R25, R50, R48, R25 ;  /* 0x0000003032197224 */ /* 0x000fe200078e0219 */
[----:B------:R-:W-:Y:S01]  /*6d60*/  SHF.R.S32.HI R50, RZ, 0x18, R61 ;  /* 0x00000018ff327819 */ /* 0x000fe2000001143d */
[----:B------:R-:W-:Y:S01]  /*6d70*/  IMAD R28, R47, R32, RZ ;  /* 0x000000202f1c7224 */ /* 0x000fe200078e02ff */
[----:B------:R-:W-:Y:S01]  /*6d80*/  I2IP.S8.S32.SAT R117, R21, R20, R117 ;  /* 0x0000001415757239 */ /* 0x000fe20000001475 */
[-C--:B------:R-:W-:Y:S02]  /*6d90*/  IMAD R26, R49, R48.reuse, R26 ;  /* 0x00000030311a7224 */ /* 0x080fe400078e021a */
[----:B------:R-:W-:Y:S02]  /*6da0*/  IMAD R29, R47, R33, RZ ;  /* 0x000000212f1d7224 */ /* 0x000fe400078e02ff */
[-C--:B------:R-:W-:Y:S02]  /*6db0*/  IMAD R31, R58, R48.reuse, R31 ;  /* 0x000000303a1f7224 */ /* 0x080fe400078e021f */
[----:B------:R-:W-:Y:S02]  /*6dc0*/  IMAD R28, R51, R48, R28 ;  /* 0x00000030331c7224 */ /* 0x000fe400078e021c */
[----:B------:R-:W-:Y:S01]  /*6dd0*/  IMAD R30, R47, R34, RZ ;  /* 0x000000222f1e7224 */ /* 0x000fe200078e02ff */
[----:B------:R-:W-:Y:S01]  /*6de0*/  I2IP.S8.S32.SAT R114, R31, R26, RZ ;  /* 0x0000001a1f727239 */ /* 0x000fe200000014ff */
[----:B------:R-:W-:Y:S02]  /*6df0*/  IMAD R29, R50, R48, R29 ;  /* 0x00000030321d7224 */ /* 0x000fe400078e021d */
[----:B------:R-:W-:Y:S01]  /*6e00*/  IMAD R35, R47, R35, RZ ;  /* 0x000000232f237224 */ /* 0x000fe200078e02ff */
[----:B------:R-:W-:Y:S01]  /*6e10*/  I2IP.S8.S32.SAT R118, R25, R24, R114 ;  /* 0x0000001819767239 */ /* 0x000fe20000001472 */
[-C--:B------:R-:W-:Y:S01]  /*6e20*/  IMAD R30, R53, R48.reuse, R30 ;  /* 0x00000030351e7224 */ /* 0x080fe200078e021e */
[----:B------:R-:W-:Y:S01]  /*6e30*/  IADD3 R114, PT, PT, R44, 0x1, RZ ;  /* 0x000000012c727810 */ /* 0x000fe20007ffe0ff */
[----:B------:R-:W-:Y:S05]  /*6e40*/  IMAD R35, R59, R48, R35 ;  /* 0x000000303b237224 */ /* 0x000fea00078e0223 */
[----:B------:R-:W-:Y:S04]  /*6e50*/  I2IP.S8.S32.SAT R120, R35, R30, RZ ;  /* 0x0000001e23787239 */ /* 0x000fe800000014ff */
[----:B------:R-:W-:Y:S05]  /*6e60*/  I2IP.S8.S32.SAT R119, R29, R28, R120 ;  /* 0x0000001c1d777239 */ /* 0x000fea0000001478 */
[----:B------:R1:W-:Y:S01]  /*6e70*/  STS.128 [R104+0x1010], R116 ;  /* 0x0010107468007388 */ /* 0x0003e20000000c00 */
[----:B------:R-:W-:Y:S01]  /*6e80*/  @!PT LDS RZ, [RZ] ;  /* 0x00000000fffff984 */ /* 0x000fe20000000800 */
[----:B------:R-:W-:Y:S01]  /*6e90*/  @!PT LDS RZ, [RZ] ;  /* 0x00000000fffff984 */ /* 0x000fe20000000800 */
[----:B------:R-:W-:Y:S01]  /*6ea0*/  @!PT LDS RZ, [RZ] ;  /* 0x00000000fffff984 */ /* 0x000fe20000000800 */
[----:B------:R-:W-:Y:S01]  /*6eb0*/  @!PT LDS RZ, [RZ] ;  /* 0x00000000fffff984 */ /* 0x000fe20000000800 */
[----:B------:R3:W-:Y:S07]  /*6ec0*/  MEMBAR.ALL.CTA ;  /* 0x0000000000007992 */ /* 0x0007ee0000008000 */
[----:B---3--:R-:W3:Y:S02]  /*6ed0*/  FENCE.VIEW.ASYNC.S ;  /* 0x00000000000073c6 */ /* 0x008ee40000000000 */
[----:B---3--:R-:W-:Y:S06]  /*6ee0*/  BAR.SYNC.DEFER_BLOCKING 0x1, 0x80 ;  /* 0x0042000000007b1d */ /* 0x008fec0000010000 */
[----:B------:R-:W-:Y:S05]  /*6ef0*/  @P0 BRA `(.L_x_117) ;  /* 0x0000000000340947 */ /* 0x000fea0003800000 */
[----:B------:R-:W-:Y:S01]  /*6f00*/  UIADD3 UR12, UPT, UPT, UR43, 0x1400, URZ ;  /* 0x000014002b0c7890 */ /* 0x000fe2000fffe0ff */
[----:B------:R-:W-:Y:S01]  /*6f10*/  R2UR UR9, R97 ;  /* 0x00000000610972ca */ /* 0x000fe200000e0000 */
[----:B------:R-:W-:Y:S01]  /*6f20*/  UIADD3 UR10, UP0, UPT, UR46, 0x680, URZ ;  /* 0x000006802e0a7890 */ /* 0x000fe2000ff1e0ff */
[----:B------:R-:W-:Y:S01]  /*6f30*/  R2UR UR8, R99 ;  /* 0x00000000630872ca */ /* 0x000fe200000e0000 */
[----:B------:R-:W-:Y:S02]  /*6f40*/  UMOV UR7, UR36 ;  /* 0x0000002400077c82 */ /* 0x000fe40008000000 */
[----:B------:R-:W-:Y:S01]  /*6f50*/  IMAD.U32 R111, RZ, RZ, UR12 ;  /* 0x0000000cff6f7e24 */ /* 0x000fe2000f8e00ff */
[----:B------:R-:W-:Y:S04]  /*6f60*/  UIADD3.X UR11, UPT, UPT, URZ, UR47, URZ, UP0, !UPT ;  /* 0x0000002fff0b7290 */ /* 0x000fe800087fe4ff */
[----:B------:R-:W-:Y:S03]  /*6f70*/  R2UR UR4, R111 ;  /* 0x000000006f0472ca */ /* 0x000fe600000e0000 */
[----:B------:R-:W-:Y:S02]  /*6f80*/  USHF.L.U32 UR5, UR9, 0x6, URZ ;  /* 0x0000000609057899 */ /* 0x000fe400080006ff */
[----:B------:R-:W-:Y:S09]  /*6f90*/  USHF.L.U32 UR6, UR8, 0x6, URZ ;  /* 0x0000000608067899 */ /* 0x000ff200080006ff */
[----:B------:R3:W-:Y:S01]  /*6fa0*/  UTMASTG.3D [UR4], [UR10] ;  /* 0x000000040a0073b5 */ /* 0x0007e20008010000 */
[----:B------:R0:W-:Y:S01]  /*6fb0*/  UTMACMDFLUSH ;  /* 0x00000000000079b7 */ /* 0x0001e20000000000 */
[----:B---3--:R-:W-:Y:S04]  /*6fc0*/  DEPBAR.LE SB0, 0x0 ;  /* 0x000080000000791a */ /* 0x008fe80000000000 */
.L_x_117:
[----:B------:R-:W-:Y:S05]  /*6fd0*/  BSYNC.RECONVERGENT B0 ;  /* 0x0000000000007941 */ /* 0x000fea0003800200 */
.L_x_116:
[----:B------:R-:W-:Y:S01]  /*6fe0*/  BAR.SYNC.DEFER_BLOCKING 0x1, 0x80 ;  /* 0x0042000000007b1d */ /* 0x000fe20000010000 */
[----:B------:R-:W-:Y:S01]  /*6ff0*/  ISETP.NE.AND P2, PT, R112, RZ, PT ;  /* 0x000000ff7000720c */ /* 0x000fe20003f45270 */
[----:B------:R-:W-:Y:S01]  /*7000*/  IMAD.IADD R97, R43, 0x1, R81 ;  /* 0x000000012b617824 */ /* 0x000fe200078e0251 */
[----:B------:R-:W-:Y:S01]  /*7010*/  ISETP.NE.AND P0, PT, R113, 0x2, PT ;  /* 0x000000027100780c */ /* 0x000fe20003f05270 */
[----:B------:R-:W-:Y:S01]  /*7020*/  IMAD.IADD R99, R45, 0x1, R96 ;  /* 0x000000012d637824 */ /* 0x000fe200078e0260 */
[----:B------:R-:W-:Y:S02]  /*7030*/  ISETP.NE.AND P1, PT, R114, 0x4, PT ;  /* 0x000000047200780c */ /* 0x000fe40003f25270 */
[----:B------:R-:W-:Y:S02]  /*7040*/  SEL R0, RZ, 0x1, P0 ;  /* 0x00000001ff007807 */ /* 0x000fe40000000000 */
[----:B------:R-:W-:Y:S02]  /*7050*/  SEL R3, RZ, 0x1, P1 ;  /* 0x00000001ff037807 */ /* 0x000fe40000800000 */
[----:B------:R-:W-:Y:S02]  /*7060*/  LOP3.LUT R109, R109, R0, RZ, 0x3c, !PT ;  /* 0x000000006d6d7212 */ /* 0x000fe400078e3cff */
[----:B------:R-:W-:Y:S02]  /*7070*/  LOP3.LUT R110, R110, R3, RZ, 0x3c, !PT ;  /* 0x000000036e6e7212 */ /* 0x000fe400078e3cff */
[----:B------:R-:W-:Y:S02]  /*7080*/  @P2 R2UR UR36, R107 ;  /* 0x000000006b2422ca */ /* 0x000fe400000e0000 */
[----:B------:R-:W-:Y:S02]  /*7090*/  SEL R113, R113, RZ, P0 ;  /* 0x000000ff71717207 */ /* 0x000fe40000000000 */
[----:B------:R-:W-:Y:S01]  /*70a0*/  SEL R44, R114, RZ, P1 ;  /* 0x000000ff722c7207 */ /* 0x000fe20000800000 */
[----:B------:R-:W-:Y:S10]  /*70b0*/  @P2 BRA `(.L_x_118) ;  /* 0xffffffe400682947 */ /* 0x000ff4000383ffff */
[----:B------:R-:W-:Y:S05]  /*70c0*/  EXIT ;  /* 0x000000000000794d */ /* 0x000fea0003800000 */
.L_x_20:
[----:B--2---:R2:W1:Y:S02]  /*70d0*/  SYNCS.PHASECHK.TRANS64.TRYWAIT P0, [R3+URZ+0x240], R2 ;  /* 0x00024002030075a7 */ /* 0x00446400080011ff */
[----:B-1----:R-:W-:Y:S05]  /*70e0*/  @!P0 NANOSLEEP.SYNCS 0x989680 ;  /* 0x009896800000895d */ /* 0x002fea0003900000 */
[----:B------:R-:W1:Y:S02]  /*70f0*/  @!P0 SYNCS.PHASECHK.TRANS64 P0, [R3+URZ+0x240], R2 ;  /* 0x00024002030085a7 */ /* 0x000e6400080010ff */
[----:B-1----:R-:W-:Y:S05]  /*7100*/  @!P0 BRA `(.L_x_20) ;  /* 0xfffffffc00f08947 */ /* 0x002fea000383ffff */
[----:B------:R-:W-:Y:S05]  /*7110*/  BRA `(.L_x_119) ;  /* 0xffffffa400dc7947 */ /* 0x000fea000383ffff */
.L_x_23:
[----:B-1----:R-:W-:-:S07]  /*7120*/  MOV R2, UR33 ;  /* 0x0000002100027c02 */ /* 0x002fce0008000f00 */
.L_x_120:
[----:B-1----:R1:W2:Y:S02]  /*7130*/  SYNCS.PHASECHK.TRANS64.TRYWAIT P0, [R2+URZ+0xd8], R5 ;  /* 0x0000d805020075a7 */ /* 0x0022a400080011ff */
[----:B--2---:R-:W-:Y:S05]  /*7140*/  @!P0 NANOSLEEP.SYNCS 0x989680 ;  /* 0x009896800000895d */ /* 0x004fea0003900000 */
[----:B------:R-:W2:Y:S02]  /*7150*/  @!P0 SYNCS.PHASECHK.TRANS64 P0, [R2+URZ+0xd8], R5 ;  /* 0x0000d805020085a7 */ /* 0x000ea400080010ff */
[----:B--2---:R-:W-:Y:S05]  /*7160*/  @!P0 BRA `(.L_x_120) ;  /* 0xfffffffc00f08947 */ /* 0x004fea000383ffff */
[----:B------:R-:W-:Y:S05]  /*7170*/  BRA `(.L_x_22) ;  /* 0xffffffa8002c7947 */ /* 0x000fea000383ffff */
.L_x_29:
[----:B-1----:R-:W-:-:S07]  /*7180*/  MOV R2, UR17 ;  /* 0x0000001100027c02 */ /* 0x002fce0008000f00 */
.L_x_121:
[----:B-1----:R1:W2:Y:S02]  /*7190*/  SYNCS.PHASECHK.TRANS64.TRYWAIT P0, [R2+URZ+0xd8], R5 ;  /* 0x0000d805020075a7 */ /* 0x0022a400080011ff */
[----:B--2---:R-:W-:Y:S05]  /*71a0*/  @!P0 NANOSLEEP.SYNCS 0x989680 ;  /* 0x009896800000895d */ /* 0x004fea0003900000 */
[----:B------:R-:W2:Y:S02]  /*71b0*/  @!P0 SYNCS.PHASECHK.TRANS64 P0, [R2+URZ+0xd8], R5 ;  /* 0x0000d805020085a7 */ /* 0x000ea400080010ff */
[----:B--2---:R-:W-:Y:S05]  /*71c0*/  @!P0 BRA `(.L_x_121) ;  /* 0xfffffffc00f08947 */ /* 0x004fea000383ffff */
[----:B------:R-:W-:Y:S05]  /*71d0*/  BRA `(.L_x_28) ;  /* 0xffffffa800d07947 */ /* 0x000fea000383ffff */
.L_x_33:
[----:B-1----:R1:W2:Y:S02]  /*71e0*/  SYNCS.PHASECHK.TRANS64.TRYWAIT P0, [R2+URZ+0x1d0], R3 ;  /* 0x0001d003020075a7 */ /* 0x0022a400080011ff */
[----:B--2---:R-:W-:Y:S05]  /*71f0*/  @!P0 NANOSLEEP.SYNCS 0x989680 ;  /* 0x009896800000895d */ /* 0x004fea0003900000 */
[----:B------:R-:W2:Y:S02]  /*7200*/  @!P0 SYNCS.PHASECHK.TRANS64 P0, [R2+URZ+0x1d0], R3 ;  /* 0x0001d003020085a7 */ /* 0x000ea400080010ff */
[----:B--2---:R-:W-:Y:S05]  /*7210*/  @!P0 BRA `(.L_x_33) ;  /* 0xfffffffc00f08947 */ /* 0x004fea000383ffff */
[----:B------:R-:W-:Y:S05]  /*7220*/  BRA `(.L_x_122) ;  /* 0xffffffac005c7947 */ /* 0x000fea000383ffff */
.L_x_37:
[----:B----4-:R-:W-:-:S07]  /*7230*/  MOV R0, UR5 ;  /* 0x0000000500007c02 */ /* 0x010fce0008000f00 */
.L_x_123:
[----:B-1----:R1:W2:Y:S02]  /*7240*/  SYNCS.PHASECHK.TRANS64.TRYWAIT P0, [R0+URZ], R3 ;  /* 0x00000003000075a7 */ /* 0x0022a400080011ff */
[----:B--2---:R-:W-:Y:S05]  /*7250*/  @!P0 NANOSLEEP.SYNCS 0x989680 ;  /* 0x009896800000895d */ /* 0x004fea0003900000 */
[----:B------:R-:W2:Y:S02]  /*7260*/  @!P0 SYNCS.PHASECHK.TRANS64 P0, [R0+URZ], R3 ;  /* 0x00000003000085a7 */ /* 0x000ea400080010ff */
[----:B--2---:R-:W-:Y:S05]  /*7270*/  @!P0 BRA `(.L_x_123) ;  /* 0xfffffffc00f08947 */ /* 0x004fea000383ffff */
[----:B------:R-:W-:Y:S05]  /*7280*/  BRA `(.L_x_124) ;  /* 0xffffffb000cc7947 */ /* 0x000fea000383ffff */
.L_x_38:
[----:B----4-:R-:W-:-:S07]  /*7290*/  MOV R0, UR5 ;  /* 0x0000000500007c02 */ /* 0x010fce0008000f00 */
.L_x_125:
[----:B-1----:R1:W2:Y:S02]  /*72a0*/  SYNCS.PHASECHK.TRANS64.TRYWAIT P0, [R0+URZ], R3 ;  /* 0x00000003000075a7 */ /* 0x0022a400080011ff */
[----:B--2---:R-:W-:Y:S05]  /*72b0*/  @!P0 NANOSLEEP.SYNCS 0x989680 ;  /* 0x009896800000895d */ /* 0x004fea0003900000 */
[----:B------:R-:W2:Y:S02]  /*72c0*/  @!P0 SYNCS.PHASECHK.TRANS64 P0, [R0+URZ], R3 ;  /* 0x00000003000085a7 */ /* 0x000ea400080010ff */
[----:B--2---:R-:W-:Y:S05]  /*72d0*/  @!P0 BRA `(.L_x_125) ;  /* 0xfffffffc00f08947 */ /* 0x004fea000383ffff */
[----:B------:R-:W-:Y:S05]  /*72e0*/  BRA `(.L_x_126) ;  /* 0xffffffb000d87947 */ /* 0x000fea000383ffff */
.L_x_39:
[----:B----4-:R-:W-:-:S07]  /*72f0*/  MOV R0, UR5 ;  /* 0x0000000500007c02 */ /* 0x010fce0008000f00 */
.L_x_127:
[----:B-1----:R1:W2:Y:S02]  /*7300*/  SYNCS.PHASECHK.TRANS64.TRYWAIT P0, [R0+URZ], R3 ;  /* 0x00000003000075a7 */ /* 0x0022a400080011ff */
[----:B--2---:R-:W-:Y:S05]  /*7310*/  @!P0 NANOSLEEP.SYNCS 0x989680 ;  /* 0x009896800000895d */ /* 0x004fea0003900000 */
[----:B------:R-:W2:Y:S02]  /*7320*/  @!P0 SYNCS.PHASECHK.TRANS64 P0, [R0+URZ], R3 ;  /* 0x00000003000085a7 */ /* 0x000ea400080010ff */
[----:B--2---:R-:W-:Y:S05]  /*7330*/  @!P0 BRA `(.L_x_127) ;  /* 0xfffffffc00f08947 */ /* 0x004fea000383ffff */
[----:B------:R-:W-:Y:S05]  /*7340*/  BRA `(.L_x_128) ;  /* 0xffffffb000e47947 */ /* 0x000fea000383ffff */
.L_x_40:
[----:B----4-:R-:W-:-:S07]  /*7350*/  MOV R0, UR5 ;  /* 0x0000000500007c02 */ /* 0x010fce0008000f00 */
.L_x_129:
[----:B-1----:R1:W2:Y:S02]  /*7360*/  SYNCS.PHASECHK.TRANS64.TRYWAIT P0, [R0+URZ], R3 ;  /* 0x00000003000075a7 */ /* 0x0022a400080011ff */
[----:B--2---:R-:W-:Y:S05]  /*7370*/  @!P0 NANOSLEEP.SYNCS 0x989680 ;  /* 0x009896800000895d */ /* 0x004fea0003900000 */
[----:B------:R-:W2:Y:S02]  /*7380*/  @!P0 SYNCS.PHASECHK.TRANS64 P0, [R0+URZ], R3 ;  /* 0x00000003000085a7 */ /* 0x000ea400080010ff */
[----:B--2---:R-:W-:Y:S05]  /*7390*/  @!P0 BRA `(.L_x_129) ;  /* 0xfffffffc00f08947 */ /* 0x004fea000383ffff */
[----:B------:R-:W-:Y:S05]  /*73a0*/  BRA `(.L_x_130) ;  /* 0xffffffb000f07947 */ /* 0x000fea000383ffff */
.L_x_41:
[----:B----4-:R-:W-:-:S07]  /*73b0*/  MOV R0, UR5 ;  /* 0x0000000500007c02 */ /* 0x010fce0008000f00 */
.L_x_131:
[----:B-1----:R1:W2:Y:S02]  /*73c0*/  SYNCS.PHASECHK.TRANS64.TRYWAIT P0, [R0+URZ], R3 ;  /* 0x00000003000075a7 */ /* 0x0022a400080011ff */
[----:B--2---:R-:W-:Y:S05]  /*73d0*/  @!P0 NANOSLEEP.SYNCS 0x989680 ;  /* 0x009896800000895d */ /* 0x004fea0003900000 */
[----:B------:R-:W2:Y:S02]  /*73e0*/  @!P0 SYNCS.PHASECHK.TRANS64 P0, [R0+URZ], R3 ;  /* 0x00000003000085a7 */ /* 0x000ea400080010ff */
[----:B--2---:R-:W-:Y:S05]  /*73f0*/  @!P0 BRA `(.L_x_131) ;  /* 0xfffffffc00f08947 */ /* 0x004fea000383ffff */
[----:B------:R-:W-:Y:S05]  /*7400*/  BRA `(.L_x_132) ;  /* 0xffffffb000fc7947 */ /* 0x000fea000383ffff */
.L_x_42:
[----:B----4-:R-:W-:-:S07]  /*7410*/  MOV R0, UR5 ;  /* 0x0000000500007c02 */ /* 0x010fce0008000f00 */
.L_x_133:
[----:B-1----:R1:W2:Y:S02]  /*7420*/  SYNCS.PHASECHK.TRANS64.TRYWAIT P0, [R0+URZ], R3 ;  /* 0x00000003000075a7 */ /* 0x0022a400080011ff */
[----:B--2---:R-:W-:Y:S05]  /*7430*/  @!P0 NANOSLEEP.SYNCS 0x989680 ;  /* 0x009896800000895d */ /* 0x004fea0003900000 */
[----:B------:R-:W2:Y:S02]  /*7440*/  @!P0 SYNCS.PHASECHK.TRANS64 P0, [R0+URZ], R3 ;  /* 0x00000003000085a7 */ /* 0x000ea400080010ff */
[----:B--2---:R-:W-:Y:S05]  /*7450*/  @!P0 BRA `(.L_x_133) ;  /* 0xfffffffc00f08947 */ /* 0x004fea000383ffff */
[----:B------:R-:W-:Y:S05]  /*7460*/  BRA `(.L_x_134) ;  /* 0xffffffb400087947 */ /* 0x000fea000383ffff */
.L_x_43:
[----:B----4-:R-:W-:-:S07]  /*7470*/  MOV R0, UR5 ;  /* 0x0000000500007c02 */ /* 0x010fce0008000f00 */
.L_x_135:
[----:B-1----:R1:W2:Y:S02]  /*7480*/  SYNCS.PHASECHK.TRANS64.TRYWAIT P0, [R0+URZ], R3 ;  /* 0x00000003000075a7 */ /* 0x0022a400080011ff */
[----:B--2---:R-:W-:Y:S05]  /*7490*/  @!P0 NANOSLEEP.SYNCS 0x989680 ;  /* 0x009896800000895d */ /* 0x004fea0003900000 */
[----:B------:R-:W2:Y:S02]  /*74a0*/  @!P0 SYNCS.PHASECHK.TRANS64 P0, [R0+URZ], R3 ;  /* 0x00000003000085a7 */ /* 0x000ea400080010ff */
[----:B--2---:R-:W-:Y:S05]  /*74b0*/  @!P0 BRA `(.L_x_135) ;  /* 0xfffffffc00f08947 */ /* 0x004fea000383ffff */
[----:B------:R-:W-:Y:S05]  /*74c0*/  BRA `(.L_x_136) ;  /* 0xffffffb400147947 */ /* 0x000fea000383ffff */
.L_x_44:
[----:B----4-:R-:W-:-:S07]  /*74d0*/  MOV R0, UR5 ;  /* 0x0000000500007c02 */ /* 0x010fce0008000f00 */
.L_x_137:
[----:B-1----:R1:W2:Y:S02]  /*74e0*/  SYNCS.PHASECHK.TRANS64.TRYWAIT P0, [R0+URZ], R3 ;  /* 0x00000003000075a7 */ /* 0x0022a400080011ff */
[----:B--2---:R-:W-:Y:S05]  /*74f0*/  @!P0 NANOSLEEP.SYNCS 0x989680 ;  /* 0x009896800000895d */ /* 0x004fea0003900000 */
[----:B------:R-:W2:Y:S02]  /*7500*/  @!P0 SYNCS.PHASECHK.TRANS64 P0, [R0+URZ], R3 ;  /* 0x00000003000085a7 */ /* 0x000ea400080010ff */
[----:B--2---:R-:W-:Y:S05]  /*7510*/  @!P0 BRA `(.L_x_137) ;  /* 0xfffffffc00f08947 */ /* 0x004fea000383ffff */
[----:B------:R-:W-:Y:S05]  /*7520*/  BRA `(.L_x_138) ;  /* 0xffffffb400207947 */ /* 0x000fea000383ffff */
.L_x_45:
[----:B----4-:R-:W-:-:S07]  /*7530*/  MOV R0, UR5 ;  /* 0x0000000500007c02 */ /* 0x010fce0008000f00 */
.L_x_139:
[----:B-1----:R1:W2:Y:S02]  /*7540*/  SYNCS.PHASECHK.TRANS64.TRYWAIT P0, [R0+URZ], R3 ;  /* 0x00000003000075a7 */ /* 0x0022a400080011ff */
[----:B--2---:R-:W-:Y:S05]  /*7550*/  @!P0 NANOSLEEP.SYNCS 0x989680 ;  /* 0x009896800000895d */ /* 0x004fea0003900000 */
[----:B------:R-:W2:Y:S02]  /*7560*/  @!P0 SYNCS.PHASECHK.TRANS64 P0, [R0+URZ], R3 ;  /* 0x00000003000085a7 */ /* 0x000ea400080010ff */
[----:B--2---:R-:W-:Y:S05]  /*7570*/  @!P0 BRA `(.L_x_139) ;  /* 0xfffffffc00f08947 */ /* 0x004fea000383ffff */
[----:B------:R-:W-:Y:S05]  /*7580*/  BRA `(.L_x_140) ;  /* 0xffffffb4002c7947 */ /* 0x000fea000383ffff */
.L_x_46:
[----:B----4-:R-:W-:-:S07]  /*7590*/  MOV R0, UR5 ;  /* 0x0000000500007c02 */ /* 0x010fce0008000f00 */
.L_x_141:
[----:B-1----:R1:W2:Y:S02]  /*75a0*/  SYNCS.PHASECHK.TRANS64.TRYWAIT P0, [R0+URZ], R3 ;  /* 0x00000003000075a7 */ /* 0x0022a400080011ff */
[----:B--2---:R-:W-:Y:S05]  /*75b0*/  @!P0 NANOSLEEP.SYNCS 0x989680 ;  /* 0x009896800000895d */ /* 0x004fea0003900000 */
[----:B------:R-:W2:Y:S02]  /*75c0*/  @!P0 SYNCS.PHASECHK.TRANS64 P0, [R0+URZ], R3 ;  /* 0x00000003000085a7 */ /* 0x000ea400080010ff */
[----:B--2---:R-:W-:Y:S05]  /*75d0*/  @!P0 BRA `(.L_x_141) ;  /* 0xfffffffc00f08947 */ /* 0x004fea000383ffff */
[----:B------:R-:W-:Y:S05]  /*75e0*/  BRA `(.L_x_142) ;  /* 0xffffffb400387947 */ /* 0x000fea000383ffff */
.L_x_47:
[----:B----4-:R-:W-:-:S07]  /*75f0*/  MOV R0, UR5 ;  /* 0x0000000500007c02 */ /* 0x010fce0008000f00 */
.L_x_143:
[----:B-1----:R1:W2:Y:S02]  /*7600*/  SYNCS.PHASECHK.TRANS64.TRYWAIT P0, [R0+URZ], R3 ;  /* 0x00000003000075a7 */ /* 0x0022a400080011ff */
[----:B--2---:R-:W-:Y:S05]  /*7610*/  @!P0 NANOSLEEP.SYNCS 0x989680 ;  /* 0x009896800000895d */ /* 0x004fea0003900000 */
[----:B------:R-:W2:Y:S02]  /*7620*/  @!P0 SYNCS.PHASECHK.TRANS64 P0, [R0+URZ], R3 ;  /* 0x00000003000085a7 */ /* 0x000ea400080010ff */
[----:B--2---:R-:W-:Y:S05]  /*7630*/  @!P0 BRA `(.L_x_143) ;  /* 0xfffffffc00f08947 */ /* 0x004fea000383ffff */
[----:B------:R-:W-:Y:S05]  /*7640*/  BRA `(.L_x_144) ;  /* 0xffffffb400447947 */ /* 0x000fea000383ffff */
.L_x_48:
[----:B----4-:R-:W-:-:S07]  /*7650*/  MOV R0, UR5 ;  /* 0x0000000500007c02 */ /* 0x010fce0008000f00 */
.L_x_145:
[----:B-1----:R1:W2:Y:S02]  /*7660*/  SYNCS.PHASECHK.TRANS64.TRYWAIT P0, [R0+URZ], R3 ;  /* 0x00000003000075a7 */ /* 0x0022a400080011ff */
[----:B--2---:R-:W-:Y:S05]  /*7670*/  @!P0 NANOSLEEP.SYNCS 0x989680 ;  /* 0x009896800000895d */ /* 0x004fea0003900000 */
[----:B------:R-:W2:Y:S02]  /*7680*/  @!P0 SYNCS.PHASECHK.TRANS64 P0, [R0+URZ], R3 ;  /* 0x00000003000085a7 */ /* 0x000ea400080010ff */
[----:B--2---:R-:W-:Y:S05]  /*7690*/  @!P0 BRA `(.L_x_145) ;  /* 0xfffffffc00f08947 */ /* 0x004fea000383ffff */
[----:B------:R-:W-:Y:S05]  /*76a0*/  BRA `(.L_x_146) ;  /* 0xffffffb400507947 */ /* 0x000fea000383ffff */
.L_x_49:
[----:B----4-:R-:W-:-:S07]  /*76b0*/  MOV R0, UR5 ;  /* 0x0000000500007c02 */ /* 0x010fce0008000f00 */
.L_x_147:
[----:B-1----:R1:W2:Y:S02]  /*76c0*/  SYNCS.PHASECHK.TRANS64.TRYWAIT P0, [R0+URZ], R3 ;  /* 0x00000003000075a7 */ /* 0x0022a400080011ff */
[----:B--2---:R-:W-:Y:S05]  /*76d0*/  @!P0 NANOSLEEP.SYNCS 0x989680 ;  /* 0x009896800000895d */ /* 0x004fea0003900000 */
[----:B------:R-:W2:Y:S02]  /*76e0*/  @!P0 SYNCS.PHASECHK.TRANS64 P0, [R0+URZ], R3 ;  /* 0x00000003000085a7 */ /* 0x000ea400080010ff */
[----:B--2---:R-:W-:Y:S05]  /*76f0*/  @!P0 BRA `(.L_x_147) ;  /* 0xfffffffc00f08947 */ /* 0x004fea000383ffff */
[----:B------:R-:W-:Y:S05]  /*7700*/  BRA `(.L_x_148) ;  /* 0xffffffb4005c7947 */ /* 0x000fea000383ffff */
.L_x_50:
[----:B----4-:R-:W-:-:S07]  /*7710*/  MOV R0, UR5 ;  /* 0x0000000500007c02 */ /* 0x010fce0008000f00 */
.L_x_149:
[----:B-1----:R1:W2:Y:S02]  /*7720*/  SYNCS.PHASECHK.TRANS64.TRYWAIT P0, [R0+URZ], R3 ;  /* 0x00000003000075a7 */ /* 0x0022a400080011ff */
[----:B--2---:R-:W-:Y:S05]  /*7730*/  @!P0 NANOSLEEP.SYNCS 0x989680 ;  /* 0x009896800000895d */ /* 0x004fea0003900000 */
[----:B------:R-:W2:Y:S02]  /*7740*/  @!P0 SYNCS.PHASECHK.TRANS64 P0, [R0+URZ], R3 ;  /* 0x00000003000085a7 */ /* 0x000ea400080010ff */
[----:B--2---:R-:W-:Y:S05]  /*7750*/  @!P0 BRA `(.L_x_149) ;  /* 0xfffffffc00f08947 */ /* 0x004fea000383ffff */
[----:B------:R-:W-:Y:S05]  /*7760*/  BRA `(.L_x_150) ;  /* 0xffffffb400687947 */ /* 0x000fea000383ffff */
.L_x_51:
[----:B----4-:R-:W-:-:S07]  /*7770*/  MOV R0, UR5 ;  /* 0x0000000500007c02 */ /* 0x010fce0008000f00 */
.L_x_151:
[----:B-1----:R1:W2:Y:S02]  /*7780*/  SYNCS.PHASECHK.TRANS64.TRYWAIT P0, [R0+URZ], R3 ;  /* 0x00000003000075a7 */ /* 0x0022a400080011ff */
[----:B--2---:R-:W-:Y:S05]  /*7790*/  @!P0 NANOSLEEP.SYNCS 0x989680 ;  /* 0x009896800000895d */ /* 0x004fea0003900000 */
[----:B------:R-:W2:Y:S02]  /*77a0*/  @!P0 SYNCS.PHASECHK.TRANS64 P0, [R0+URZ], R3 ;  /* 0x00000003000085a7 */ /* 0x000ea400080010ff */
[----:B--2---:R-:W-:Y:S05]  /*77b0*/  @!P0 BRA `(.L_x_151) ;  /* 0xfffffffc00f08947 */ /* 0x004fea000383ffff */
[----:B------:R-:W-:Y:S05]  /*77c0*/  BRA `(.L_x_152) ;  /* 0xffffffb400747947 */ /* 0x000fea000383ffff */
.L_x_52:
[----:B----4-:R-:W-:-:S07]  /*77d0*/  MOV R0, UR5 ;  /* 0x0000000500007c02 */ /* 0x010fce0008000f00 */
.L_x_153:
[----:B-1----:R1:W2:Y:S02]  /*77e0*/  SYNCS.PHASECHK.TRANS64.TRYWAIT P0, [R0+URZ], R3 ;  /* 0x00000003000075a7 */ /* 0x0022a400080011ff */
[----:B--2---:R-:W-:Y:S05]  /*77f0*/  @!P0 NANOSLEEP.SYNCS 0x989680 ;  /* 0x009896800000895d */ /* 0x004fea0003900000 */
[----:B------:R-:W2:Y:S02]  /*7800*/  @!P0 SYNCS.PHASECHK.TRANS64 P0, [R0+URZ], R3 ;  /* 0x00000003000085a7 */ /* 0x000ea400080010ff */
[----:B--2---:R-:W-:Y:S05]  /*7810*/  @!P0 BRA `(.L_x_153) ;  /* 0xfffffffc00f08947 */ /* 0x004fea000383ffff */
[----:B------:R-:W-:Y:S05]  /*7820*/  BRA `(.L_x_154) ;  /* 0xffffffb400807947 */ /* 0x000fea000383ffff */
.L_x_53:
[----:B----4-:R-:W-:-:S07]  /*7830*/  MOV R0, UR5 ;  /* 0x0000000500007c02 */ /* 0x010fce0008000f00 */
.L_x_155:
[----:B-1----:R1:W2:Y:S02]  /*7840*/  SYNCS.PHASECHK.TRANS64.TRYWAIT P0, [R0+URZ], R3 ;  /* 0x00000003000075a7 */ /* 0x0022a400080011ff */
[----:B--2---:R-:W-:Y:S05]  /*7850*/  @!P0 NANOSLEEP.SYNCS 0x989680 ;  /* 0x009896800000895d */ /* 0x004fea0003900000 */
[----:B------:R-:W2:Y:S02]  /*7860*/  @!P0 SYNCS.PHASECHK.TRANS64 P0, [R0+URZ], R3 ;  /* 0x00000003000085a7 */ /* 0x000ea400080010ff */
[----:B--2---:R-:W-:Y:S05]  /*7870*/  @!P0 BRA `(.L_x_155) ;  /* 0xfffffffc00f08947 */ /* 0x004fea000383ffff */
[----:B------:R-:W-:Y:S05]  /*7880*/  BRA `(.L_x_156) ;  /* 0xffffffb4008c7947 */ /* 0x000fea000383ffff */
.L_x_54:
[----:B----4-:R-:W-:-:S07]  /*7890*/  MOV R0, UR5 ;  /* 0x0000000500007c02 */ /* 0x010fce0008000f00 */
.L_x_157:
[----:B-1----:R1:W2:Y:S02]  /*78a0*/  SYNCS.PHASECHK.TRANS64.TRYWAIT P0, [R0+URZ], R3 ;  /* 0x00000003000075a7 */ /* 0x0022a400080011ff */
[----:B--2---:R-:W-:Y:S05]  /*78b0*/  @!P0 NANOSLEEP.SYNCS 0x989680 ;  /* 0x009896800000895d */ /* 0x004fea0003900000 */
[----:B------:R-:W2:Y:S02]  /*78c0*/  @!P0 SYNCS.PHASECHK.TRANS64 P0, [R0+URZ], R3 ;  /* 0x00000003000085a7 */ /* 0x000ea400080010ff */
[----:B--2---:R-:W-:Y:S05]  /*78d0*/  @!P0 BRA `(.L_x_157) ;  /* 0xfffffffc00f08947 */ /* 0x004fea000383ffff */
[----:B------:R-:W-:Y:S05]  /*78e0*/  BRA `(.L_x_158) ;  /* 0xffffffb400987947 */ /* 0x000fea000383ffff */
.L_x_55:
[----:B----4-:R-:W-:-:S07]  /*78f0*/  MOV R0, UR5 ;  /* 0x0000000500007c02 */ /* 0x010fce0008000f00 */
.L_x_159:
[----:B-1----:R1:W2:Y:S02]  /*7900*/  SYNCS.PHASECHK.TRANS64.TRYWAIT P0, [R0+URZ], R3 ;  /* 0x00000003000075a7 */ /* 0x0022a400080011ff */
[----:B--2---:R-:W-:Y:S05]  /*7910*/  @!P0 NANOSLEEP.SYNCS 0x989680 ;  /* 0x009896800000895d */ /* 0x004fea0003900000 */
[----:B------:R-:W2:Y:S02]  /*7920*/  @!P0 SYNCS.PHASECHK.TRANS64 P0, [R0+URZ], R3 ;  /* 0x00000003000085a7 */ /* 0x000ea400080010ff */
[----:B--2---:R-:W-:Y:S05]  /*7930*/  @!P0 BRA `(.L_x_159) ;  /* 0xfffffffc00f08947 */ /* 0x004fea000383ffff */
[----:B------:R-:W-:Y:S05]  /*7940*/  BRA `(.L_x_160) ;  /* 0xffffffb400a47947 */ /* 0x000fea000383ffff */
.L_x_56:
[----:B----4-:R-:W-:-:S07]  /*7950*/  MOV R0, UR5 ;  /* 0x0000000500007c02 */ /* 0x010fce0008000f00 */
.L_x_161:
[----:B-1----:R1:W2:Y:S02]  /*7960*/  SYNCS.PHASECHK.TRANS64.TRYWAIT P0, [R0+URZ], R3 ;  /* 0x00000003000075a7 */ /* 0x0022a400080011ff */
[----:B--2---:R-:W-:Y:S05]  /*7970*/  @!P0 NANOSLEEP.SYNCS 0x989680 ;  /* 0x009896800000895d */ /* 0x004fea0003900000 */
[----:B------:R-:W2:Y:S02]  /*7980*/  @!P0 SYNCS.PHASECHK.TRANS64 P0, [R0+URZ], R3 ;  /* 0x00000003000085a7 */ /* 0x000ea400080010ff */
[----:B--2---:R-:W-:Y:S05]  /*7990*/  @!P0 BRA `(.L_x_161) ;  /* 0xfffffffc00f08947 */ /* 0x004fea000383ffff */
[----:B------:R-:W-:Y:S05]  /*79a0*/  BRA `(.L_x_162) ;  /* 0xffffffb400b07947 */ /* 0x000fea000383ffff */
.L_x_57:
[----:B----4-:R-:W-:-:S07]  /*79b0*/  MOV R0, UR5 ;  /* 0x0000000500007c02 */ /* 0x010fce0008000f00 */
.L_x_163:
[----:B-1----:R1:W2:Y:S02]  /*79c0*/  SYNCS.PHASECHK.TRANS64.TRYWAIT P0, [R0+URZ], R3 ;  /* 0x00000003000075a7 */ /* 0x0022a400080011ff */
[----:B--2---:R-:W-:Y:S05]  /*79d0*/  @!P0 NANOSLEEP.SYNCS 0x989680 ;  /* 0x009896800000895d */ /* 0x004fea0003900000 */
[----:B------:R-:W2:Y:S02]  /*79e0*/  @!P0 SYNCS.PHASECHK.TRANS64 P0, [R0+URZ], R3 ;  /* 0x00000003000085a7 */ /* 0x000ea400080010ff */
[----:B--2---:R-:W-:Y:S05]  /*79f0*/  @!P0 BRA `(.L_x_163) ;  /* 0xfffffffc00f08947 */ /* 0x004fea000383ffff */
[----:B------:R-:W-:Y:S05]  /*7a00*/  BRA `(.L_x_164) ;  /* 0xffffffb400bc7947 */ /* 0x000fea000383ffff */
.L_x_58:
[----:B----4-:R-:W-:-:S07]  /*7a10*/  MOV R0, UR5 ;  /* 0x0000000500007c02 */ /* 0x010fce0008000f00 */
.L_x_165:
[----:B-1----:R1:W2:Y:S02]  /*7a20*/  SYNCS.PHASECHK.TRANS64.TRYWAIT P0, [R0+URZ], R3 ;  /* 0x00000003000075a7 */ /* 0x0022a400080011ff */
[----:B--2---:R-:W-:Y:S05]  /*7a30*/  @!P0 NANOSLEEP.SYNCS 0x989680 ;  /* 0x009896800000895d */ /* 0x004fea0003900000 */
[----:B------:R-:W2:Y:S02]  /*7a40*/  @!P0 SYNCS.PHASECHK.TRANS64 P0, [R0+URZ], R3 ;  /* 0x00000003000085a7 */ /* 0x000ea400080010ff */
[----:B--2---:R-:W-:Y:S05]  /*7a50*/  @!P0 BRA `(.L_x_165) ;  /* 0xfffffffc00f08947 */ /* 0x004fea000383ffff */
[----:B------:R-:W-:Y:S05]  /*7a60*/  BRA `(.L_x_166) ;  /* 0xffffffb400c87947 */ /* 0x000fea000383ffff */
.L_x_59:
[----:B----4-:R-:W-:-:S07]  /*7a70*/  MOV R0, UR5 ;  /* 0x0000000500007c02 */ /* 0x010fce0008000f00 */
.L_x_167:
[----:B-1----:R1:W2:Y:S02]  /*7a80*/  SYNCS.PHASECHK.TRANS64.TRYWAIT P0, [R0+URZ], R3 ;  /* 0x00000003000075a7 */ /* 0x0022a400080011ff */
[----:B--2---:R-:W-:Y:S05]  /*7a90*/  @!P0 NANOSLEEP.SYNCS 0x989680 ;  /* 0x009896800000895d */ /* 0x004fea0003900000 */
[----:B------:R-:W2:Y:S02]  /*7aa0*/  @!P0 SYNCS.PHASECHK.TRANS64 P0, [R0+URZ], R3 ;  /* 0x00000003000085a7 */ /* 0x000ea400080010ff */
[----:B--2---:R-:W-:Y:S05]  /*7ab0*/  @!P0 BRA `(.L_x_167) ;  /* 0xfffffffc00f08947 */ /* 0x004fea000383ffff */
[----:B------:R-:W-:Y:S05]  /*7ac0*/  BRA `(.L_x_168) ;  /* 0xffffffb400d47947 */ /* 0x000fea000383ffff */
.L_x_60:
[----:B----4-:R-:W-:-:S07]  /*7ad0*/  MOV R0, UR5 ;  /* 0x0000000500007c02 */ /* 0x010fce0008000f00 */
.L_x_169:
[----:B-1----:R1:W2:Y:S02]  /*7ae0*/  SYNCS.PHASECHK.TRANS64.TRYWAIT P0, [R0+URZ], R3 ;  /* 0x00000003000075a7 */ /* 0x0022a400080011ff */
[----:B--2---:R-:W-:Y:S05]  /*7af0*/  @!P0 NANOSLEEP.SYNCS 0x989680 ;  /* 0x009896800000895d */ /* 0x004fea0003900000 */
[----:B------:R-:W2:Y:S02]  /*7b00*/  @!P0 SYNCS.PHASECHK.TRANS64 P0, [R0+URZ], R3 ;  /* 0x00000003000085a7 */ /* 0x000ea400080010ff */
[----:B--2---:R-:W-:Y:S05]  /*7b10*/  @!P0 BRA `(.L_x_169) ;  /* 0xfffffffc00f08947 */ /* 0x004fea000383ffff */
[----:B------:R-:W-:Y:S05]  /*7b20*/  BRA `(.L_x_170) ;  /* 0xffffffb400e07947 */ /* 0x000fea000383ffff */
.L_x_61:
[----:B----4-:R-:W-:-:S07]  /*7b30*/  MOV R0, UR5 ;  /* 0x0000000500007c02 */ /* 0x010fce0008000f00 */
.L_x_171:
[----:B-1----:R1:W2:Y:S02]  /*7b40*/  SYNCS.PHASECHK.TRANS64.TRYWAIT P0, [R0+URZ], R3 ;  /* 0x00000003000075a7 */ /* 0x0022a400080011ff */
[----:B--2---:R-:W-:Y:S05]  /*7b50*/  @!P0 NANOSLEEP.SYNCS 0x989680 ;  /* 0x009896800000895d */ /* 0x004fea0003900000 */
[----:B------:R-:W2:Y:S02]  /*7b60*/  @!P0 SYNCS.PHASECHK.TRANS64 P0, [R0+URZ], R3 ;  /* 0x00000003000085a7 */ /* 0x000ea400080010ff */
[----:B--2---:R-:W-:Y:S05]  /*7b70*/  @!P0 BRA `(.L_x_171) ;  /* 0xfffffffc00f08947 */ /* 0x004fea000383ffff */
[----:B------:R-:W-:Y:S05]  /*7b80*/  BRA `(.L_x_172) ;  /* 0xffffffb400ec7947 */ /* 0x000fea000383ffff */
.L_x_62:
[----:B----4-:R-:W-:-:S07]  /*7b90*/  MOV R0, UR5 ;  /* 0x0000000500007c02 */ /* 0x010fce0008000f00 */
.L_x_173:
[----:B-1----:R1:W2:Y:S02]  /*7ba0*/  SYNCS.PHASECHK.TRANS64.TRYWAIT P0, [R0+URZ], R3 ;  /* 0x00000003000075a7 */ /* 0x0022a400080011ff */
[----:B--2---:R-:W-:Y:S05]  /*7bb0*/  @!P0 NANOSLEEP.SYNCS 0x989680 ;  /* 0x009896800000895d */ /* 0x004fea0003900000 */
[----:B------:R-:W2:Y:S02]  /*7bc0*/  @!P0 SYNCS.PHASECHK.TRANS64 P0, [R0+URZ], R3 ;  /* 0x00000003000085a7 */ /* 0x000ea400080010ff */
[----:B--2---:R-:W-:Y:S05]  /*7bd0*/  @!P0 BRA `(.L_x_173) ;  /* 0xfffffffc00f08947 */ /* 0x004fea000383ffff */
[----:B------:R-:W-:Y:S05]  /*7be0*/  BRA `(.L_x_174) ;  /* 0xffffffb400f87947 */ /* 0x000fea000383ffff */
.L_x_65:
[----:B-1----:R1:W2:Y:S02]  /*7bf0*/  SYNCS.PHASECHK.TRANS64.TRYWAIT P0, [R0+URZ+0x230], R5 ;  /* 0x00023005000075a7 */ /* 0x0022a400080011ff */
[----:B--2---:R-:W-:Y:S05]  /*7c00*/  @!P0 NANOSLEEP.SYNCS 0x989680 ;  /* 0x009896800000895d */ /* 0x004fea0003900000 */
[----:B------:R-:W2:Y:S02]  /*7c10*/  @!P0 SYNCS.PHASECHK.TRANS64 P0, [R0+URZ+0x230], R5 ;  /* 0x00023005000085a7 */ /* 0x000ea400080010ff */
[----:B--2---:R-:W-:Y:S05]  /*7c20*/  @!P0 BRA `(.L_x_65) ;  /* 0xfffffffc00f08947 */ /* 0x004fea000383ffff */
[----:B------:R-:W-:Y:S05]  /*7c30*/  BRA `(.L_x_175) ;  /* 0xffffffb800547947 */ /* 0x000fea000383ffff */
.L_x_66:
[----:B------:R-:W-:-:S07]  /*7c40*/  MOV R0, UR5 ;  /* 0x0000000500007c02 */ /* 0x000fce0008000f00 */
.L_x_176:
[----:B-1----:R1:W2:Y:S02]  /*7c50*/  SYNCS.PHASECHK.TRANS64.TRYWAIT P0, [R0+URZ+0x1e0], R5 ;  /* 0x0001e005000075a7 */ /* 0x0022a400080011ff */
[----:B--2---:R-:W-:Y:S05]  /*7c60*/  @!P0 NANOSLEEP.SYNCS 0x989680 ;  /* 0x009896800000895d */ /* 0x004fea0003900000 */
[----:B------:R-:W2:Y:S02]  /*7c70*/  @!P0 SYNCS.PHASECHK.TRANS64 P0, [R0+URZ+0x1e0], R5 ;  /* 0x0001e005000085a7 */ /* 0x000ea400080010ff */
[----:B--2---:R-:W-:Y:S05]  /*7c80*/  @!P0 BRA `(.L_x_176) ;  /* 0xfffffffc00f08947 */ /* 0x004fea000383ffff */
[----:B------:R-:W-:Y:S05]  /*7c90*/  BRA `(.L_x_177) ;  /* 0xffffffb800647947 */ /* 0x000fea000383ffff */
.L_x_67:
[----:B-1----:R1:W2:Y:S02]  /*7ca0*/  SYNCS.PHASECHK.TRANS64.TRYWAIT P1, [R0+URZ+0x1d0], R5 ;  /* 0x0001d005000075a7 */ /* 0x0022a400080211ff */
[----:B--2---:R-:W-:Y:S05]  /*7cb0*/  @!P1 NANOSLEEP.SYNCS 0x989680 ;  /* 0x009896800000995d */ /* 0x004fea0003900000 */
[----:B------:R-:W2:Y:S02]  /*7cc0*/  @!P1 SYNCS.PHASECHK.TRANS64 P1, [R0+URZ+0x1d0], R5 ;  /* 0x0001d005000095a7 */ /* 0x000ea400080210ff */
[----:B--2---:R-:W-:Y:S05]  /*7cd0*/  @!P1 BRA `(.L_x_67) ;  /* 0xfffffffc00f09947 */ /* 0x004fea000383ffff */
[----:B------:R-:W-:Y:S05]  /*7ce0*/  BRA `(.L_x_178) ;  /* 0xffffffb800947947 */ /* 0x000fea000383ffff */
.L_x_70:
[----:B------:R-:W-:-:S07]  /*7cf0*/  MOV R0, UR5 ;  /* 0x0000000500007c02 */ /* 0x000fce0008000f00 */
.L_x_179:
[----:B-1----:R1:W2:Y:S02]  /*7d00*/  SYNCS.PHASECHK.TRANS64.TRYWAIT P0, [R0+URZ+0x1e0], R3 ;  /* 0x0001e003000075a7 */ /* 0x0022a400080011ff */
[----:B--2---:R-:W-:Y:S05]  /*7d10*/  @!P0 NANOSLEEP.SYNCS 0x989680 ;  /* 0x009896800000895d */ /* 0x004fea0003900000 */
[----:B------:R-:W2:Y:S02]  /*7d20*/  @!P0 SYNCS.PHASECHK.TRANS64 P0, [R0+URZ+0x1e0], R3 ;  /* 0x0001e003000085a7 */ /* 0x000ea400080010ff */
[----:B--2---:R-:W-:Y:S05]  /*7d30*/  @!P0 BRA `(.L_x_179) ;  /* 0xfffffffc00f08947 */ /* 0x004fea000383ffff */
[----:B------:R-:W-:Y:S05]  /*7d40*/  BRA `(.L_x_69) ;  /* 0xffffffb800e87947 */ /* 0x000fea000383ffff */
.L_x_77:
[----:B-1----:R1:W2:Y:S02]  /*7d50*/  SYNCS.PHASECHK.TRANS64.TRYWAIT P1, [R0+URZ+0x1d0], R5 ;  /* 0x0001d005000075a7 */ /* 0x0022a400080211ff */
[----:B--2---:R-:W-:Y:S05]  /*7d60*/  @!P1 NANOSLEEP.SYNCS 0x989680 ;  /* 0x009896800000995d */ /* 0x004fea0003900000 */
[----:B------:R-:W2:Y:S02]  /*7d70*/  @!P1 SYNCS.PHASECHK.TRANS64 P1, [R0+URZ+0x1d0], R5 ;  /* 0x0001d005000095a7 */ /* 0x000ea400080210ff */
[----:B--2---:R-:W-:Y:S05]  /*7d80*/  @!P1 BRA `(.L_x_77) ;  /* 0xfffffffc00f09947 */ /* 0x004fea000383ffff */
[----:B------:R-:W-:Y:S05]  /*7d90*/  BRA `(.L_x_180) ;  /* 0xffffffc000407947 */ /* 0x000fea000383ffff */
.L_x_78:
[----:B------:R-:W-:-:S07]  /*7da0*/  MOV R3, UR8 ;  /* 0x0000000800037c02 */ /* 0x000fce0008000f00 */
.L_x_181:
[----:B-1----:R1:W2:Y:S02]  /*7db0*/  SYNCS.PHASECHK.TRANS64.TRYWAIT P0, [R3+URZ+0x210], R0 ;  /* 0x00021000030075a7 */ /* 0x0022a400080011ff */
[----:B--2---:R-:W-:Y:S05]  /*7dc0*/  @!P0 NANOSLEEP.SYNCS 0x989680 ;  /* 0x009896800000895d */ /* 0x004fea0003900000 */
[----:B------:R-:W2:Y:S02]  /*7dd0*/  @!P0 SYNCS.PHASECHK.TRANS64 P0, [R3+URZ+0x210], R0 ;  /* 0x00021000030085a7 */ /* 0x000ea400080010ff */
[----:B--2---:R-:W-:Y:S05]  /*7de0*/  @!P0 BRA `(.L_x_181) ;  /* 0xfffffffc00f08947 */ /* 0x004fea000383ffff */
[----:B------:R-:W-:Y:S05]  /*7df0*/  BRA `(.L_x_182) ;  /* 0xffffffc000907947 */ /* 0x000fea000383ffff */
.L_x_81:
[----:B------:R-:W-:Y:S07]  /*7e00*/  MOV R0, UR7 ;  /* 0x0000000700007c02 */ /* 0x000fee0008000f00 */
.L_x_183:
[----:B-1----:R1:W2:Y:S02]  /*7e10*/  SYNCS.PHASECHK.TRANS64.TRYWAIT P0, [R0+URZ], R3 ;  /* 0x00000003000075a7 */ /* 0x0022a400080011ff */
[----:B--2---:R-:W-:Y:S05]  /*7e20*/  @!P0 NANOSLEEP.SYNCS 0x989680 ;  /* 0x009896800000895d */ /* 0x004fea0003900000 */
[----:B------:R-:W2:Y:S02]  /*7e30*/  @!P0 SYNCS.PHASECHK.TRANS64 P0, [R0+URZ], R3 ;  /* 0x00000003000085a7 */ /* 0x000ea400080010ff */
[----:B--2---:R-:W-:Y:S05]  /*7e40*/  @!P0 BRA `(.L_x_183) ;  /* 0xfffffffc00f08947 */ /* 0x004fea000383ffff */
[----:B------:R-:W-:Y:S05]  /*7e50*/  BRA `(.L_x_80) ;  /* 0xffffffc000ac7947 */ /* 0x000fea000383ffff */
.L_x_84:
[----:B------:R-:W-:-:S07]  /*7e60*/  MOV R0, UR5 ;  /* 0x0000000500007c02 */ /* 0x000fce0008000f00 */
.L_x_184:
[----:B--2---:R2:W3:Y:S02]  /*7e70*/  SYNCS.PHASECHK.TRANS64.TRYWAIT P0, [R0+URZ], R3 ;  /* 0x00000003000075a7 */ /* 0x0044e400080011ff */
[----:B---3--:R-:W-:Y:S05]  /*7e80*/  @!P0 NANOSLEEP.SYNCS 0x989680 ;  /* 0x009896800000895d */ /* 0x008fea0003900000 */
[----:B------:R-:W3:Y:S02]  /*7e90*/  @!P0 SYNCS.PHASECHK.TRANS64 P0, [R0+URZ], R3 ;  /* 0x00000003000085a7 */ /* 0x000ee400080010ff */
[----:B---3--:R-:W-:Y:S05]  /*7ea0*/  @!P0 BRA `(.L_x_184) ;  /* 0xfffffffc00f08947 */ /* 0x008fea000383ffff */
[----:B------:R-:W-:Y:S05]  /*7eb0*/  BRA `(.L_x_185) ;  /* 0xffffffc400607947 */ /* 0x000fea000383ffff */
.L_x_85:
[----:B------:R-:W-:-:S07]  /*7ec0*/  MOV R0, UR5 ;  /* 0x0000000500007c02 */ /* 0x000fce0008000f00 */
.L_x_186:
[----:B-1----:R1:W2:Y:S02]  /*7ed0*/  SYNCS.PHASECHK.TRANS64.TRYWAIT P0, [R0+URZ], R3 ;  /* 0x00000003000075a7 */ /* 0x0022a400080011ff */
[----:B--2---:R-:W-:Y:S05]  /*7ee0*/  @!P0 NANOSLEEP.SYNCS 0x989680 ;  /* 0x009896800000895d */ /* 0x004fea0003900000 */
[----:B------:R-:W2:Y:S02]  /*7ef0*/  @!P0 SYNCS.PHASECHK.TRANS64 P0, [R0+URZ], R3 ;  /* 0x00000003000085a7 */ /* 0x000ea400080010ff */
[----:B--2---:R-:W-:Y:S05]  /*7f00*/  @!P0 BRA `(.L_x_186) ;  /* 0xfffffffc00f08947 */ /* 0x004fea000383ffff */
[----:B------:R-:W-:Y:S05]  /*7f10*/  BRA `(.L_x_187) ;  /* 0xffffffc4006c7947 */ /* 0x000fea000383ffff */
.L_x_86:
[----:B------:R-:W-:-:S07]  /*7f20*/  MOV R0, UR5 ;  /* 0x0000000500007c02 */ /* 0x000fce0008000f00 */
.L_x_188:
[----:B-1----:R1:W2:Y:S02]  /*7f30*/  SYNCS.PHASECHK.TRANS64.TRYWAIT P0, [R0+URZ], R3 ;  /* 0x00000003000075a7 */ /* 0x0022a400080011ff */
[----:B--2---:R-:W-:Y:S05]  /*7f40*/  @!P0 NANOSLEEP.SYNCS 0x989680 ;  /* 0x009896800000895d */ /* 0x004fea0003900000 */
[----:B------:R-:W2:Y:S02]  /*7f50*/  @!P0 SYNCS.PHASECHK.TRANS64 P0, [R0+URZ], R3 ;  /* 0x00000003000085a7 */ /* 0x000ea400080010ff */
[----:B--2---:R-:W-:Y:S05]  /*7f60*/  @!P0 BRA `(.L_x_188) ;  /* 0xfffffffc00f08947 */ /* 0x004fea000383ffff */
[----:B------:R-:W-:Y:S05]  /*7f70*/  BRA `(.L_x_189) ;  /* 0xffffffc400787947 */ /* 0x000fea000383ffff */
.L_x_87:
[----:B------:R-:W-:-:S07]  /*7f80*/  MOV R0, UR7 ;  /* 0x0000000700007c02 */ /* 0x000fce0008000f00 */
.L_x_190:
[----:B-1----:R1:W2:Y:S02]  /*7f90*/  SYNCS.PHASECHK.TRANS64.TRYWAIT P0, [R0+URZ], R3 ;  /* 0x00000003000075a7 */ /* 0x0022a400080011ff */
[----:B--2---:R-:W-:Y:S05]  /*7fa0*/  @!P0 NANOSLEEP.SYNCS 0x989680 ;  /* 0x009896800000895d */ /* 0x004fea0003900000 */
[----:B------:R-:W2:Y:S02]  /*7fb0*/  @!P0 SYNCS.PHASECHK.TRANS64 P0, [R0+URZ], R3 ;  /* 0x00000003000085a7 */ /* 0x000ea400080010ff */
[----:B--2---:R-:W-:Y:S05]  /*7fc0*/  @!P0 BRA `(.L_x_190) ;  /* 0xfffffffc00f08947 */ /* 0x004fea000383ffff */
[----:B------:R-:W-:Y:S05]  /*7fd0*/  BRA `(.L_x_191) ;  /* 0xffffffc400847947 */ /* 0x000fea000383ffff */
.L_x_92:
[----:B---3--:R3:W1:Y:S02]  /*7fe0*/  SYNCS.PHASECHK.TRANS64.TRYWAIT P0, [R0+URZ+0x1d0], R3 ;  /* 0x0001d003000075a7 */ /* 0x00866400080011ff */
[----:B-1----:R-:W-:Y:S05]  /*7ff0*/  @!P0 NANOSLEEP.SYNCS 0x989680 ;  /* 0x009896800000895d */ /* 0x002fea0003900000 */
[----:B------:R-:W1:Y:S02]  /*8000*/  @!P0 SYNCS.PHASECHK.TRANS64 P0, [R0+URZ+0x1d0], R3 ;  /* 0x0001d003000085a7 */ /* 0x000e6400080010ff */
[----:B-1----:R-:W-:Y:S05]  /*8010*/  @!P0 BRA `(.L_x_92) ;  /* 0xfffffffc00f08947 */ /* 0x002fea000383ffff */
[----:B------:R-:W-:Y:S05]  /*8020*/  BRA `(.L_x_192) ;  /* 0xffffffc800807947 */ /* 0x000fea000383ffff */
.L_x_95:
[----:B------:R-:W-:Y:S07]  /*8030*/  MOV R0, UR6 ;  /* 0x0000000600007c02 */ /* 0x000fee0008000f00 */
.L_x_193:
[----:B-1----:R1:W3:Y:S02]  /*8040*/  SYNCS.PHASECHK.TRANS64.TRYWAIT P0, [R0+URZ+0x1c8], R3 ;  /* 0x0001c803000075a7 */ /* 0x0022e400080011ff */
[----:B---3--:R-:W-:Y:S05]  /*8050*/  @!P0 NANOSLEEP.SYNCS 0x989680 ;  /* 0x009896800000895d */ /* 0x008fea0003900000 */
[----:B------:R-:W3:Y:S02]  /*8060*/  @!P0 SYNCS.PHASECHK.TRANS64 P0, [R0+URZ+0x1c8], R3 ;  /* 0x0001c803000085a7 */ /* 0x000ee400080010ff */
[----:B---3--:R-:W-:Y:S05]  /*8070*/  @!P0 BRA `(.L_x_193) ;  /* 0xfffffffc00f08947 */ /* 0x008fea000383ffff */
[----:B------:R-:W-:Y:S05]  /*8080*/  BRA `(.L_x_94) ;  /* 0xffffffcc006c7947 */ /* 0x000fea000383ffff */
.L_x_98:
[----:B------:R-:W-:Y:S07]  /*8090*/  MOV R3, UR6 ;  /* 0x0000000600037c02 */ /* 0x000fee0008000f00 */
.L_x_194:
[----:B-1----:R1:W2:Y:S02]  /*80a0*/  SYNCS.PHASECHK.TRANS64.TRYWAIT P2, [R3+URZ+0x1b8], R26 ;  /* 0x0001b81a030075a7 */ /* 0x0022a400080411ff */
[----:B--2---:R-:W-:Y:S05]  /*80b0*/  @!P2 NANOSLEEP.SYNCS 0x989680 ;  /* 0x009896800000a95d */ /* 0x004fea0003900000 */
[----:B------:R-:W2:Y:S02]  /*80c0*/  @!P2 SYNCS.PHASECHK.TRANS64 P2, [R3+URZ+0x1b8], R26 ;  /* 0x0001b81a0300a5a7 */ /* 0x000ea400080410ff */
[----:B--2---:R-:W-:Y:S05]  /*80d0*/  @!P2 BRA `(.L_x_194) ;  /* 0xfffffffc00f0a947 */ /* 0x004fea000383ffff */
[----:B------:R-:W-:Y:S05]  /*80e0*/  BRA `(.L_x_195) ;  /* 0xffffffd000007947 */ /* 0x000fea000383ffff */
.L_x_101:
[----:B--2---:R2:W1:Y:S02]  /*80f0*/  SYNCS.PHASECHK.TRANS64.TRYWAIT P0, [R0+URZ+0x1d0], R3 ;  /* 0x0001d003000075a7 */ /* 0x00446400080011ff */
[----:B-1----:R-:W-:Y:S05]  /*8100*/  @!P0 NANOSLEEP.SYNCS 0x989680 ;  /* 0x009896800000895d */ /* 0x002fea0003900000 */
[----:B------:R-:W1:Y:S02]  /*8110*/  @!P0 SYNCS.PHASECHK.TRANS64 P0, [R0+URZ+0x1d0], R3 ;  /* 0x0001d003000085a7 */ /* 0x000e6400080010ff */
[----:B-1----:R-:W-:Y:S05]  /*8120*/  @!P0 BRA `(.L_x_101) ;  /* 0xfffffffc00f08947 */ /* 0x002fea000383ffff */
[----:B------:R-:W-:Y:S05]  /*8130*/  BRA `(.L_x_196) ;  /* 0xffffffd4005c7947 */ /* 0x000fea000383ffff */
.L_x_112:
[----:B-1----:R-:W-:Y:S04]  /*8140*/  MOV R0, UR43 ;  /* 0x0000002b00007c02 */ /* 0x002fe80008000f00 */
[----:B------:R1:W2:Y:S03]  /*8150*/  SYNCS.PHASECHK.TRANS64.TRYWAIT P1, [R0+URZ+0x1b0], R3 ;  /* 0x0001b003000075a7 */ /* 0x0002a600080211ff */
[----:B--2---:R-:W-:Y:S05]  /*8160*/  @!P1 NANOSLEEP.SYNCS 0x989680 ;  /* 0x009896800000995d */ /* 0x004fea0003900000 */
[----:B------:R-:W2:Y:S02]  /*8170*/  @!P1 SYNCS.PHASECHK.TRANS64 P1, [R0+URZ+0x1b0], R3 ;  /* 0x0001b003000095a7 */ /* 0x000ea400080210ff */
[----:B--2---:R-:W-:Y:S05]  /*8180*/  @!P1 BRA `(.L_x_112) ;  /* 0xfffffffc00ec9947 */ /* 0x004fea000383ffff */
[----:B------:R-:W-:Y:S05]  /*8190*/  BRA `(.L_x_111) ;  /* 0xffffffe000507947 */ /* 0x000fea000383ffff */
.L_x_114:
[----:B-1----:R1:W4:Y:S02]  /*81a0*/  SYNCS.PHASECHK.TRANS64.TRYWAIT P1, [R92+URZ+0x1f0], R7 ;  /* 0x0001f0075c0075a7 */ /* 0x00232400080211ff */
[----:B----4-:R-:W-:Y:S05]  /*81b0*/  @!P1 NANOSLEEP.SYNCS 0x989680 ;  /* 0x009896800000995d */ /* 0x010fea0003900000 */
[----:B------:R-:W4:Y:S02]  /*81c0*/  @!P1 SYNCS.PHASECHK.TRANS64 P1, [R92+URZ+0x1f0], R7 ;  /* 0x0001f0075c0095a7 */ /* 0x000f2400080210ff */
[----:B----4-:R-:W-:Y:S05]  /*81d0*/  @!P1 BRA `(.L_x_114) ;  /* 0xfffffffc00f09947 */ /* 0x010fea000383ffff */
[----:B------:R-:W-:Y:S05]  /*81e0*/  BRA `(.L_x_113) ;  /* 0xffffffe0008c7947 */ /* 0x000fea000383ffff */
        .weak           $__internal_0_$__cuda_sm10x_tcgen05_guardrail_trap_col_being_dealloced_not_returned_by_alloc
        .type           $__internal_0_$__cuda_sm10x_tcgen05_guardrail_trap_col_being_dealloced_not_returned_by_alloc,@function
        .size           $__internal_0_$__cuda_sm10x_tcgen05_guardrail_trap_col_being_dealloced_not_returned_by_alloc,($__internal_1_$__cuda_sm10x_tcgen05_guardrail_trap_phase_invalid_during_alloc - $__internal_0_$__cuda_sm10x_tcgen05_guardrail_trap_col_being_dealloced_not_returned_by_alloc)
$__internal_0_$__cuda_sm10x_tcgen05_guardrail_trap_col_being_dealloced_not_returned_by_alloc:
[----:B------:R-:W-:Y:S05]  /*81f0*/  BPT.TRAP 0x1 ;  /* 0x000000040000795c */ /* 0x000fea0000300000 */
[----:B------:R-:W-:-:S04]  /*8200*/  HFMA2 R3, -RZ, RZ, 0, 0 ;  /* 0x00000000ff037431 */ /* 0x000fc800000001ff */
[----:B------:R-:W-:Y:S05]  /*8210*/  RET.REL.NODEC R2 `(_ZN7cutlass13device_kernelINS_4gemm6kernel13GemmUniversalIN4cute5tupleIJiiiiEEENS1_10collective13CollectiveMmaINS1_35MainloopSm100TmaUmmaWarpSpecializedILi27ELi2ELi4ENS5_IJNS4_1CILi1EEESB_SB_EEEEENS5_IJNSA_ILi64EEESE_SE_EEEaNS5_IJSB_llEEEaSG_NS4_8TiledMMAINS4_8MMA_AtomIJNS4_15SM100_MMA_S8_SSIaaiLi64ELi64ELNS4_4UMMA5MajorE1ELSL_1ELNSK_8SaturateE0EEEEEENS4_6LayoutISC_NS5_IJNSA_ILi0EEESQ_SQ_EEEEENS5_IJNS4_10UnderscoreEST_ST_EEEEENS4_13SM90_TMA_LOADENS4_14ComposedLayoutINS4_7SwizzleILi2ELi4ELi3EEENS4_18smem_ptr_flag_bitsILi8EEENSP_INS5_IJSE_NSA_ILi8EEEEEENS5_IJSB_SE_EEEEEEEvNS4_8identityESW_S16_vS17_EENS_8epilogue10collective18CollectiveEpilogueINS19_23Sm100TmaWarpSpecializedILi1ELi1ELi32ELb0ELb0EEEJSF_NS5_IJNSP_ISE_SB_EES1E_EEEaNS5_IJlSB_lEEEaS1G_NS19_6fusion15FusionCallbacksIS1D_NS1H_17LinearCombinationIaiaiLNS_15FloatRoundStyleE2EEESF_S1F_JEEENS4_5SM1004TMEM4LOAD26SM100_TMEM_LOAD_16dp32b32xESW_NSX_ISZ_S11_NSP_INS5_IJS12_SE_EEENS5_IJSE_SB_EEEEEEENS4_39AutoVectorizingCopyWithAssumedAlignmentILi128EEENS4_14SM90_TMA_STOREES1U_S1W_S1W_EEEvvEEEEvNT_6ParamsE) ;  /* 0xffffff7c02787950 */ /* 0x000fea0003c3ffff */
        .weak           $__internal_1_$__cuda_sm10x_tcgen05_guardrail_trap_phase_invalid_during_alloc
        .type           $__internal_1_$__cuda_sm10x_tcgen05_guardrail_trap_phase_invalid_during_alloc,@function
        .size           $__internal_1_$__cuda_sm10x_tcgen05_guardrail_trap_phase_invalid_during_alloc,($__internal_2_$__cuda_sm10x_tcgen05_guardrail_trap_unallocated_columns_being_dealloced - $__internal_1_$__cuda_sm10x_tcgen05_guardrail_trap_phase_invalid_during_alloc)
$__internal_1_$__cuda_sm10x_tcgen05_guardrail_trap_phase_invalid_during_alloc:
[----:B------:R-:W-:Y:S05]  /*8220*/  BPT.TRAP 0x1 ;  /* 0x000000040000795c */ /* 0x000fea0000300000 */
[----:B------:R-:W-:-:S04]  /*8230*/  MOV R3, 0x0 ;  /* 0x0000000000037802 */ /* 0x000fc80000000f00 */
[----:B------:R-:W-:Y:S05]  /*8240*/  RET.REL.NODEC R2 `(_ZN7cutlass13device_kernelINS_4gemm6kernel13GemmUniversalIN4cute5tupleIJiiiiEEENS1_10collective13CollectiveMmaINS1_35MainloopSm100TmaUmmaWarpSpecializedILi27ELi2ELi4ENS5_IJNS4_1CILi1EEESB_SB_EEEEENS5_IJNSA_ILi64EEESE_SE_EEEaNS5_IJSB_llEEEaSG_NS4_8TiledMMAINS4_8MMA_AtomIJNS4_15SM100_MMA_S8_SSIaaiLi64ELi64ELNS4_4UMMA5MajorE1ELSL_1ELNSK_8SaturateE0EEEEEENS4_6LayoutISC_NS5_IJNSA_ILi0EEESQ_SQ_EEEEENS5_IJNS4_10UnderscoreEST_ST_EEEEENS4_13SM90_TMA_LOADENS4_14ComposedLayoutINS4_7SwizzleILi2ELi4ELi3EEENS4_18smem_ptr_flag_bitsILi8EEENSP_INS5_IJSE_NSA_ILi8EEEEEENS5_IJSB_SE_EEEEEEEvNS4_8identityESW_S16_vS17_EENS_8epilogue10collective18CollectiveEpilogueINS19_23Sm100TmaWarpSpecializedILi1ELi1ELi32ELb0ELb0EEEJSF_NS5_IJNSP_ISE_SB_EES1E_EEEaNS5_IJlSB_lEEEaS1G_NS19_6fusion15FusionCallbacksIS1D_NS1H_17LinearCombinationIaiaiLNS_15FloatRoundStyleE2EEESF_S1F_JEEENS4_5SM1004TMEM4LOAD26SM100_TMEM_LOAD_16dp32b32xESW_NSX_ISZ_S11_NSP_INS5_IJS12_SE_EEENS5_IJSE_SB_EEEEEEENS4_39AutoVectorizingCopyWithAssumedAlignmentILi128EEENS4_14SM90_TMA_STOREES1U_S1W_S1W_EEEvvEEEEvNT_6ParamsE) ;  /* 0xffffff7c026c7950 */ /* 0x000fea0003c3ffff */
        .weak           $__internal_2_$__cuda_sm10x_tcgen05_guardrail_trap_unallocated_columns_being_dealloced
        .type           $__internal_2_$__cuda_sm10x_tcgen05_guardrail_trap_unallocated_columns_being_dealloced,@function
        .size           $__internal_2_$__cuda_sm10x_tcgen05_guardrail_trap_unallocated_columns_being_dealloced,(.L_x_198 - $__internal_2_$__cuda_sm10x_tcgen05_guardrail_trap_unallocated_columns_being_dealloced)
$__internal_2_$__cuda_sm10x_tcgen05_guardrail_trap_unallocated_columns_being_dealloced:
[----:B------:R-:W-:Y:S05]  /*8250*/  BPT.TRAP 0x1 ;  /* 0x000000040000795c */ /* 0x000fea0000300000 */
[----:B------:R-:W-:-:S04]  /*8260*/  HFMA2 R3, -RZ, RZ, 0, 0 ;  /* 0x00000000ff037431 */ /* 0x000fc800000001ff */
[----:B------:R-:W-:Y:S05]  /*8270*/  RET.REL.NODEC R2 `(_ZN7cutlass13device_kernelINS_4gemm6kernel13GemmUniversalIN4cute5tupleIJiiiiEEENS1_10collective13CollectiveMmaINS1_35MainloopSm100TmaUmmaWarpSpecializedILi27ELi2ELi4ENS5_IJNS4_1CILi1EEESB_SB_EEEEENS5_IJNSA_ILi64EEESE_SE_EEEaNS5_IJSB_llEEEaSG_NS4_8TiledMMAINS4_8MMA_AtomIJNS4_15SM100_MMA_S8_SSIaaiLi64ELi64ELNS4_4UMMA5MajorE1ELSL_1ELNSK_8SaturateE0EEEEEENS4_6LayoutISC_NS5_IJNSA_ILi0EEESQ_SQ_EEEEENS5_IJNS4_10UnderscoreEST_ST_EEEEENS4_13SM90_TMA_LOADENS4_14ComposedLayoutINS4_7SwizzleILi2ELi4ELi3EEENS4_18smem_ptr_flag_bitsILi8EEENSP_INS5_IJSE_NSA_ILi8EEEEEENS5_IJSB_SE_EEEEEEEvNS4_8identityESW_S16_vS17_EENS_8epilogue10collective18CollectiveEpilogueINS19_23Sm100TmaWarpSpecializedILi1ELi1ELi32ELb0ELb0EEEJSF_NS5_IJNSP_ISE_SB_EES1E_EEEaNS5_IJlSB_lEEEaS1G_NS19_6fusion15FusionCallbacksIS1D_NS1H_17LinearCombinationIaiaiLNS_15FloatRoundStyleE2EEESF_S1F_JEEENS4_5SM1004TMEM4LOAD26SM100_TMEM_LOAD_16dp32b32xESW_NSX_ISZ_S11_NSP_INS5_IJS12_SE_EEENS5_IJSE_SB_EEEEEEENS4_39AutoVectorizingCopyWithAssumedAlignmentILi128EEENS4_14SM90_TMA_STOREES1U_S1W_S1W_EEEvvEEEEvNT_6ParamsE) ;  /* 0xffffff7c02607950 */ /* 0x000fea0003c3ffff */
.L_x_197:
[----:B------:R-:W-:-:S00]  /*8280*/  BRA `(.L_x_197) ;  /* 0xfffffffc00fc7947 */ /* 0x000fc0000383ffff */
[----:B------:R-:W-:-:S00]  /*8290*/  NOP ;  /* 0x0000000000007918 */ /* 0x000fc00000000000 */
        /* <DEDUP_REMOVED lines=14> */
.L_x_198:


//--------------------- .nv.global.init           --------------------------
	.section	.nv.global.init,"aw",@progbits
.nv.global.init:
	.type		$str$27,@object
	.size		$str$27,($str$28 - $str$27)
$str$27:
        /*0000*/ 	.byte	0x28, 0x61, 0x64, 0x64, 0x72, 0x65, 0x73, 0x73, 0x20, 0x26, 0x20, 0x6d, 0x61, 0x73, 0x6b, 0x29
        /*0010*/ 	.byte	0x20, 0x3d, 0x3d, 0x20, 0x30, 0x00
	.type		$str$28,@object
	.size		$str$28,($str$26 - $str$28)
$str$28:
        /*0016*/ 	.byte	0x2f, 0x74, 0x6d, 0x70, 0x2f, 0x63, 0x75, 0x74, 0x6c, 0x61, 0x73, 0x73, 0x5f, 0x73, 0x77, 0x65
        /*0026*/ 	.byte	0x65, 0x70, 0x5f, 0x73, 0x72, 0x63, 0x2f, 0x69, 0x6e, 0x63, 0x6c, 0x75, 0x64, 0x65, 0x2f, 0x63
        /*0036*/ 	.byte	0x75, 0x74, 0x65, 0x2f, 0x70, 0x6f, 0x69, 0x6e, 0x74, 0x65, 0x72, 0x5f, 0x66, 0x6c, 0x61, 0x67
        /*0046*/ 	.byte	0x67, 0x65, 0x64, 0x2e, 0x68, 0x70, 0x70, 0x00
	.type		$str$26,@object
	.size		$str$26,($str$25 - $str$26)
$str$26:
        /*004e*/ 	.byte	0x2f, 0x74, 0x6d, 0x70, 0x2f, 0x63, 0x75, 0x74, 0x6c, 0x61, 0x73, 0x73, 0x5f, 0x73, 0x77, 0x65
        /*005e*/ 	.byte	0x65, 0x70, 0x5f, 0x73, 0x72, 0x63, 0x2f, 0x69, 0x6e, 0x63, 0x6c, 0x75, 0x64, 0x65, 0x2f, 0x63
        /*006e*/ 	.byte	0x75, 0x74, 0x65, 0x2f, 0x61, 0x74, 0x6f, 0x6d, 0x2f, 0x63, 0x6f, 0x70, 0x79, 0x5f, 0x74, 0x72
        /*007e*/ 	.byte	0x61, 0x69, 0x74, 0x73, 0x5f, 0x73, 0x6d, 0x31, 0x30, 0x30, 0x2e, 0x68, 0x70, 0x70, 0x00
	.type		$str$25,@object
	.size		$str$25,(__unnamed_1 - $str$25)
$str$25:
        /*008d*/ 	.byte	0x28, 0x28, 0x75, 0x69, 0x6e, 0x74, 0x33, 0x32, 0x5f, 0x74, 0x28, 0x74, 0x68, 0x72, 0x65, 0x61
        /*009d*/ 	.byte	0x64, 0x49, 0x64, 0x78, 0x2e, 0x78, 0x29, 0x20, 0x2f, 0x20, 0x33, 0x32, 0x29, 0x20, 0x25, 0x20
        /*00ad*/ 	.byte	0x34, 0x29, 0x20, 0x3d, 0x3d, 0x20, 0x28, 0x28, 0x28, 0x74, 0x6d, 0x65, 0x6d, 0x5f, 0x61, 0x64
        /*00bd*/ 	.byte	0x64, 0x72, 0x20, 0x3e, 0x3e, 0x20, 0x31, 0x36, 0x29, 0x20, 0x2f, 0x20, 0x33, 0x32, 0x29, 0x20
        /*00cd*/ 	.byte	0x25, 0x20, 0x34, 0x29, 0x00
	.type		__unnamed_1,@object
	.size		__unnamed_1,(__unnamed_2 - __unnamed_1)
__unnamed_1:
        /*00d2*/ 	.byte	0x61, 0x75, 0x74, 0x6f, 0x20, 0x63, 0x75, 0x74, 0x65, 0x3a, 0x3a, 0x61, 0x73, 0x5f, 0x70, 0x6f
        /* <DEDUP_REMOVED lines=24> */
        /*0262*/ 	.byte	0x00
	.type		__unnamed_2,@object
	.size		__unnamed_2,(.L_2 - __unnamed_2)
__unnamed_2:
        /* <DEDUP_REMOVED lines=41> */
.L_2:


//--------------------- .nv.shared._ZN7cutlass13device_kernelINS_4gemm6kernel13GemmUniversalIN4cute5tupleIJiiiiEEENS1_10collective13CollectiveMmaINS1_35MainloopSm100TmaUmmaWarpSpecializedILi27ELi2ELi4ENS5_IJNS4_1CILi1EEESB_SB_EEEEENS5_IJNSA_ILi64EEESE_SE_EEEaNS5_IJSB_llEEEaSG_NS4_8TiledMMAINS4_8MMA_AtomIJNS4_15SM100_MMA_S8_SSIaaiLi64ELi64ELNS4_4UMMA5MajorE1ELSL_1ELNSK_8SaturateE0EEEEEENS4_6LayoutISC_NS5_IJNSA_ILi0EEESQ_SQ_EEEEENS5_IJNS4_10UnderscoreEST_ST_EEEEENS4_13SM90_TMA_LOADENS4_14ComposedLayoutINS4_7SwizzleILi2ELi4ELi3EEENS4_18smem_ptr_flag_bitsILi8EEENSP_INS5_IJSE_NSA_ILi8EEEEEENS5_IJSB_SE_EEEEEEEvNS4_8identityESW_S16_vS17_EENS_8epilogue10collective18CollectiveEpilogueINS19_23Sm100TmaWarpSpecializedILi1ELi1ELi32ELb0ELb0EEEJSF_NS5_IJNSP_ISE_SB_EES1E_EEEaNS5_IJlSB_lEEEaS1G_NS19_6fusion15FusionCallbacksIS1D_NS1H_17LinearCombinationIaiaiLNS_15FloatRoundStyleE2EEESF_S1F_JEEENS4_5SM1004TMEM4LOAD26SM100_TMEM_LOAD_16dp32b32xESW_NSX_ISZ_S11_NSP_INS5_IJS12_SE_EEENS5_IJSE_SB_EEEEEEENS4_39AutoVectorizingCopyWithAssumedAlignmentILi128EEENS4_14SM90_TMA_STOREES1U_S1W_S1W_EEEvvEEEEvNT_6ParamsE --------------------------
	.section	.nv.shared._ZN7cutlass13device_kernelINS_4gemm6kernel13GemmUniversalIN4cute5tupleIJiiiiEEENS1_10collective13CollectiveMmaINS1_35MainloopSm100TmaUmmaWarpSpecializedILi27ELi2ELi4ENS5_IJNS4_1CILi1EEESB_SB_EEEEENS5_IJNSA_ILi64EEESE_SE_EEEaNS5_IJSB_llEEEaSG_NS4_8TiledMMAINS4_8MMA_AtomIJNS4_15SM100_MMA_S8_SSIaaiLi64ELi64ELNS4_4UMMA5MajorE1ELSL_1ELNSK_8SaturateE0EEEEEENS4_6LayoutISC_NS5_IJNSA_ILi0EEESQ_SQ_EEEEENS5_IJNS4_10UnderscoreEST_ST_EEEEENS4_13SM90_TMA_LOADENS4_14ComposedLayoutINS4_7SwizzleILi2ELi4ELi3EEENS4_18smem_ptr_flag_bitsILi8EEENSP_INS5_IJSE_NSA_ILi8EEEEEENS5_IJSB_SE_EEEEEEEvNS4_8identityESW_S16_vS17_EENS_8epilogue10collective18CollectiveEpilogueINS19_23Sm100TmaWarpSpecializedILi1ELi1ELi32ELb0ELb0EEEJSF_NS5_IJNSP_ISE_SB_EES1E_EEEaNS5_IJlSB_lEEEaS1G_NS19_6fusion15FusionCallbacksIS1D_NS1H_17LinearCombinationIaiaiLNS_15FloatRoundStyleE2EEESF_S1F_JEEENS4_5SM1004TMEM4LOAD26SM100_TMEM_LOAD_16dp32b32xESW_NSX_ISZ_S11_NSP_INS5_IJS12_SE_EEENS5_IJSE_SB_EEEEEEENS4_39AutoVectorizingCopyWithAssumedAlignmentILi128EEENS4_14SM90_TMA_STOREES1U_S1W_S1W_EEEvvEEEEvNT_6ParamsE,"aw",@nobits
	.sectionflags	@""
	.align	16
	.zero		1024


//--------------------- .nv.shared.reserved.0     --------------------------
	.section	.nv.shared.reserved.0,"aw",@nobits
	.weak		__nv_reservedSMEM_offset_0_alias
	.size		__nv_reservedSMEM_offset_0_alias, 0, 64
	.other		__nv_reservedSMEM_offset_0_alias,@"STO_CUDA_RESERVED_SHARED STV_DEFAULT"
__nv_reservedSMEM_offset_0_alias:
	.zero		0
.nv.shared.reserved.0:
	.zero		64
	.weak		__nv_reservedSMEM_tcgen05_partition
	.type		__nv_reservedSMEM_tcgen05_partition,@object
	.size		__nv_reservedSMEM_tcgen05_partition,(.L_0 - __nv_reservedSMEM_tcgen05_partition)
__nv_reservedSMEM_tcgen05_partition:
	.zero		32
.L_0:


//--------------------- .nv.global                --------------------------
	.section	.nv.global,"aw",@nobits
.nv.global:
	.type		_ZN40_INTERNAL_559bf206_4_k_cu_8c75791f_405334cute1_E,@object
	.size		_ZN40_INTERNAL_559bf206_4_k_cu_8c75791f_405334cute1_E,(_ZN40_INTERNAL_559bf206_4_k_cu_8c75791f_405334cuda3std3__45__cpo6cbeginE - _ZN40_INTERNAL_559bf206_4_k_cu_8c75791f_405334cute1_E)
_ZN40_INTERNAL_559bf206_4_k_cu_8c75791f_405334cute1_E:
	.zero		1
	.type		_ZN40_INTERNAL_559bf206_4_k_cu_8c75791f_405334cuda3std3__45__cpo6cbeginE,@object
	.size		_ZN40_INTERNAL_559bf206_4_k_cu_8c75791f_405334cuda3std3__45__cpo6cbeginE,(_ZN40_INTERNAL_559bf206_4_k_cu_8c75791f_405334cuda3std3__48in_placeE - _ZN40_INTERNAL_559bf206_4_k_cu_8c75791f_405334cuda3std3__45__cpo6cbeginE)
_ZN40_INTERNAL_559bf206_4_k_cu_8c75791f_405334cuda3std3__45__cpo6cbeginE:
	.zero		1
	.type		_ZN40_INTERNAL_559bf206_4_k_cu_8c75791f_405334cuda3std3__48in_placeE,@object
	.size		_ZN40_INTERNAL_559bf206_4_k_cu_8c75791f_405334cuda3std3__48in_placeE,(_ZN40_INTERNAL_559bf206_4_k_cu_8c75791f_405334cuda3std6ranges3__45__cpo9iter_moveE - _ZN40_INTERNAL_559bf206_4_k_cu_8c75791f_405334cuda3std3__48in_placeE)
_ZN40_INTERNAL_559bf206_4_k_cu_8c75791f_405334cuda3std3__48in_placeE:
	.zero		1
	.type		_ZN40_INTERNAL_559bf206_4_k_cu_8c75791f_405334cuda3std6ranges3__45__cpo9iter_moveE,@object
	.size		_ZN40_INTERNAL_559bf206_4_k_cu_8c75791f_405334cuda3std6ranges3__45__cpo9iter_moveE,(_ZN40_INTERNAL_559bf206_4_k_cu_8c75791f_405334cuda3std3__45__cpo5beginE - _ZN40_INTERNAL_559bf206_4_k_cu_8c75791f_405334cuda3std6ranges3__45__cpo9iter_moveE)
_ZN40_INTERNAL_559bf206_4_k_cu_8c75791f_405334cuda3std6ranges3__45__cpo9iter_moveE:
	.zero		1
	.type		_ZN40_INTERNAL_559bf206_4_k_cu_8c75791f_405334cuda3std3__45__cpo5beginE,@object
	.size		_ZN40_INTERNAL_559bf206_4_k_cu_8c75791f_405334cuda3std3__45__cpo5beginE,(_ZN40_INTERNAL_559bf206_4_k_cu_8c75791f_405334cuda3std3__442_GLOBAL__N__559bf206_4_k_cu_8c75791f_405336ignoreE - _ZN40_INTERNAL_559bf206_4_k_cu_8c75791f_405334cuda3std3__45__cpo5beginE)
_ZN40_INTERNAL_559bf206_4_k_cu_8c75791f_405334cuda3std3__45__cpo5beginE:
	.zero		1
	.type		_ZN40_INTERNAL_559bf206_4_k_cu_8c75791f_405334cuda3std3__442_GLOBAL__N__559bf206_4_k_cu_8c75791f_405336ignoreE,@object
	.size		_ZN40_INTERNAL_559bf206_4_k_cu_8c75791f_405334cuda3std3__442_GLOBAL__N__559bf206_4_k_cu_8c75791f_405336ignoreE,(_ZN40_INTERNAL_559bf206_4_k_cu_8c75791f_405334cute7productE - _ZN40_INTERNAL_559bf206_4_k_cu_8c75791f_405334cuda3std3__442_GLOBAL__N__559bf206_4_k_cu_8c75791f_405336ignoreE)
_ZN40_INTERNAL_559bf206_4_k_cu_8c75791f_405334cuda3std3__442_GLOBAL__N__559bf206_4_k_cu_8c75791f_405336ignoreE:
	.zero		1
	.type		_ZN40_INTERNAL_559bf206_4_k_cu_8c75791f_405334cute7productE,@object
	.size		_ZN40_INTERNAL_559bf206_4_k_cu_8c75791f_405334cute7productE,(_ZN40_INTERNAL_559bf206_4_k_cu_8c75791f_405334cuda3std3__45__cpo3endE - _ZN40_INTERNAL_559bf206_4_k_cu_8c75791f_405334cute7productE)
_ZN40_INTERNAL_559bf206_4_k_cu_8c75791f_405334cute7productE:
	.zero		1
	.type		_ZN40_INTERNAL_559bf206_4_k_cu_8c75791f_405334cuda3std3__45__cpo3endE,@object
	.size		_ZN40_INTERNAL_559bf206_4_k_cu_8c75791f_405334cuda3std3__45__cpo3endE,(_ZN40_INTERNAL_559bf206_4_k_cu_8c75791f_405334cuda3std3__419piecewise_constructE - _ZN40_INTERNAL_559bf206_4_k_cu_8c75791f_405334cuda3std3__45__cpo3endE)
_ZN40_INTERNAL_559bf206_4_k_cu_8c75791f_405334cuda3std3__45__cpo3endE:
	.zero		1
	.type		_ZN40_INTERNAL_559bf206_4_k_cu_8c75791f_405334cuda3std3__419piecewise_constructE,@object
	.size		_ZN40_INTERNAL_559bf206_4_k_cu_8c75791f_405334cuda3std3__419piecewise_constructE,(_ZN40_INTERNAL_559bf206_4_k_cu_8c75791f_405334cuda3std3__45__cpo4cendE - _ZN40_INTERNAL_559bf206_4_k_cu_8c75791f_405334cuda3std3__419piecewise_constructE)
_ZN40_INTERNAL_559bf206_4_k_cu_8c75791f_405334cuda3std3__419piecewise_constructE:
	.zero		1
	.type		_ZN40_INTERNAL_559bf206_4_k_cu_8c75791f_405334cuda3std3__45__cpo4cendE,@object
	.size		_ZN40_INTERNAL_559bf206_4_k_cu_8c75791f_405334cuda3std3__45__cpo4cendE,(_ZN40_INTERNAL_559bf206_4_k_cu_8c75791f_405334cuda3std6ranges3__45__cpo4swapE - _ZN40_INTERNAL_559bf206_4_k_cu_8c75791f_405334cuda3std3__45__cpo4cendE)
_ZN40_INTERNAL_559bf206_4_k_cu_8c75791f_405334cuda3std3__45__cpo4cendE:
	.zero		1
	.type		_ZN40_INTERNAL_559bf206_4_k_cu_8c75791f_405334cuda3std6ranges3__45__cpo4swapE,@object
	.size		_ZN40_INTERNAL_559bf206_4_k_cu_8c75791f_405334cuda3std6ranges3__45__cpo4swapE,(.L_10 - _ZN40_INTERNAL_559bf206_4_k_cu_8c75791f_405334cuda3std6ranges3__45__cpo4swapE)
_ZN40_INTERNAL_559bf206_4_k_cu_8c75791f_405334cuda3std6ranges3__45__cpo4swapE:
	.zero		1
.L_10:


//--------------------- .nv.constant0._ZN7cutlass13device_kernelINS_4gemm6kernel13GemmUniversalIN4cute5tupleIJiiiiEEENS1_10collective13CollectiveMmaINS1_35MainloopSm100TmaUmmaWarpSpecializedILi27ELi2ELi4ENS5_IJNS4_1CILi1EEESB_SB_EEEEENS5_IJNSA_ILi64EEESE_SE_EEEaNS5_IJSB_llEEEaSG_NS4_8TiledMMAINS4_8MMA_AtomIJNS4_15SM100_MMA_S8_SSIaaiLi64ELi64ELNS4_4UMMA5MajorE1ELSL_1ELNSK_8SaturateE0EEEEEENS4_6LayoutISC_NS5_IJNSA_ILi0EEESQ_SQ_EEEEENS5_IJNS4_10UnderscoreEST_ST_EEEEENS4_13SM90_TMA_LOADENS4_14ComposedLayoutINS4_7SwizzleILi2ELi4ELi3EEENS4_18smem_ptr_flag_bitsILi8EEENSP_INS5_IJSE_NSA_ILi8EEEEEENS5_IJSB_SE_EEEEEEEvNS4_8identityESW_S16_vS17_EENS_8epilogue10collective18CollectiveEpilogueINS19_23Sm100TmaWarpSpecializedILi1ELi1ELi32ELb0ELb0EEEJSF_NS5_IJNSP_ISE_SB_EES1E_EEEaNS5_IJlSB_lEEEaS1G_NS19_6fusion15FusionCallbacksIS1D_NS1H_17LinearCombinationIaiaiLNS_15FloatRoundStyleE2EEESF_S1F_JEEENS4_5SM1004TMEM4LOAD26SM100_TMEM_LOAD_16dp32b32xESW_NSX_ISZ_S11_NSP_INS5_IJS12_SE_EEENS5_IJSE_SB_EEEEEEENS4_39AutoVectorizingCopyWithAssumedAlignmentILi128EEENS4_14SM90_TMA_STOREES1U_S1W_S1W_EEEvvEEEEvNT_6ParamsE --------------------------
	.section	.nv.constant0._ZN7cutlass13device_kernelINS_4gemm6kernel13GemmUniversalIN4cute5tupleIJiiiiEEENS1_10collective13CollectiveMmaINS1_35MainloopSm100TmaUmmaWarpSpecializedILi27ELi2ELi4ENS5_IJNS4_1CILi1EEESB_SB_EEEEENS5_IJNSA_ILi64EEESE_SE_EEEaNS5_IJSB_llEEEaSG_NS4_8TiledMMAINS4_8MMA_AtomIJNS4_15SM100_MMA_S8_SSIaaiLi64ELi64ELNS4_4UMMA5MajorE1ELSL_1ELNSK_8SaturateE0EEEEEENS4_6LayoutISC_NS5_IJNSA_ILi0EEESQ_SQ_EEEEENS5_IJNS4_10UnderscoreEST_ST_EEEEENS4_13SM90_TMA_LOADENS4_14ComposedLayoutINS4_7SwizzleILi2ELi4ELi3EEENS4_18smem_ptr_flag_bitsILi8EEENSP_INS5_IJSE_NSA_ILi8EEEEEENS5_IJSB_SE_EEEEEEEvNS4_8identityESW_S16_vS17_EENS_8epilogue10collective18CollectiveEpilogueINS19_23Sm100TmaWarpSpecializedILi1ELi1ELi32ELb0ELb0EEEJSF_NS5_IJNSP_ISE_SB_EES1E_EEEaNS5_IJlSB_lEEEaS1G_NS19_6fusion15FusionCallbacksIS1D_NS1H_17LinearCombinationIaiaiLNS_15FloatRoundStyleE2EEESF_S1F_JEEENS4_5SM1004TMEM4LOAD26SM100_TMEM_LOAD_16dp32b32xESW_NSX_ISZ_S11_NSP_INS5_IJS12_SE_EEENS5_IJSE_SB_EEEEEEENS4_39AutoVectorizingCopyWithAssumedAlignmentILi128EEENS4_14SM90_TMA_STOREES1U_S1W_S1W_EEEvvEEEEvNT_6ParamsE,"a",@progbits
	.sectionflags	@""
	.align	4
.nv.constant0._ZN7cutlass13device_kernelINS_4gemm6kernel13GemmUniversalIN4cute5tupleIJiiiiEEENS1_10collective13CollectiveMmaINS1_35MainloopSm100TmaUmmaWarpSpecializedILi27ELi2ELi4ENS5_IJNS4_1CILi1EEESB_SB_EEEEENS5_IJNSA_ILi64EEESE_SE_EEEaNS5_IJSB_llEEEaSG_NS4_8TiledMMAINS4_8MMA_AtomIJNS4_15SM100_MMA_S8_SSIaaiLi64ELi64ELNS4_4UMMA5MajorE1ELSL_1ELNSK_8SaturateE0EEEEEENS4_6LayoutISC_NS5_IJNSA_ILi0EEESQ_SQ_EEEEENS5_IJNS4_10UnderscoreEST_ST_EEEEENS4_13SM90_TMA_LOADENS4_14ComposedLayoutINS4_7SwizzleILi2ELi4ELi3EEENS4_18smem_ptr_flag_bitsILi8EEENSP_INS5_IJSE_NSA_ILi8EEEEEENS5_IJSB_SE_EEEEEEEvNS4_8identityESW_S16_vS17_EENS_8epilogue10collective18CollectiveEpilogueINS19_23Sm100TmaWarpSpecializedILi1ELi1ELi32ELb0ELb0EEEJSF_NS5_IJNSP_ISE_SB_EES1E_EEEaNS5_IJlSB_lEEEaS1G_NS19_6fusion15FusionCallbacksIS1D_NS1H_17LinearCombinationIaiaiLNS_15FloatRoundStyleE2EEESF_S1F_JEEENS4_5SM1004TMEM4LOAD26SM100_TMEM_LOAD_16dp32b32xESW_NSX_ISZ_S11_NSP_INS5_IJS12_SE_EEENS5_IJSE_SB_EEEEEEENS4_39AutoVectorizingCopyWithAssumedAlignmentILi128EEENS4_14SM90_TMA_STOREES1U_S1W_S1W_EEEvvEEEEvNT_6ParamsE:
	.zero		2944


//--------------------- SYMBOLS --------------------------

	.type		.nv.reservedSmem.offset0,@object
	.size		.nv.reservedSmem.offset0,0x4
	.type		.nv.reservedSmem.cap,@object
	.size		.nv.reservedSmem.cap,0x4
	.type		__assertfail,@function
